//
// Generated by NVIDIA NVVM Compiler
//
// Compiler Build ID: CL-36424714
// Cuda compilation tools, release 13.0, V13.0.88
// Based on NVVM 20.0.0
//

.version 9.0
.target sm_100
.address_size 64

	// .globl	_Z16calculate_valuesiP12SimpleStrandiP10ResultEdge
.global .align 1 .b8 _ZN34_INTERNAL_291e20d2_4_k_cu_3dcf55a04cuda3std3__45__cpo5beginE[1];
.global .align 1 .b8 _ZN34_INTERNAL_291e20d2_4_k_cu_3dcf55a04cuda3std3__45__cpo3endE[1];
.global .align 1 .b8 _ZN34_INTERNAL_291e20d2_4_k_cu_3dcf55a04cuda3std3__45__cpo6cbeginE[1];
.global .align 1 .b8 _ZN34_INTERNAL_291e20d2_4_k_cu_3dcf55a04cuda3std3__45__cpo4cendE[1];
.global .align 1 .b8 _ZN34_INTERNAL_291e20d2_4_k_cu_3dcf55a04cuda3std3__45__cpo6rbeginE[1];
.global .align 1 .b8 _ZN34_INTERNAL_291e20d2_4_k_cu_3dcf55a04cuda3std3__45__cpo4rendE[1];
.global .align 1 .b8 _ZN34_INTERNAL_291e20d2_4_k_cu_3dcf55a04cuda3std3__45__cpo7crbeginE[1];
.global .align 1 .b8 _ZN34_INTERNAL_291e20d2_4_k_cu_3dcf55a04cuda3std3__45__cpo5crendE[1];
.global .align 1 .b8 _ZN34_INTERNAL_291e20d2_4_k_cu_3dcf55a04cuda3std3__436_GLOBAL__N__291e20d2_4_k_cu_3dcf55a06ignoreE[1];
.global .align 1 .b8 _ZN34_INTERNAL_291e20d2_4_k_cu_3dcf55a04cuda3std3__419piecewise_constructE[1];
.global .align 1 .b8 _ZN34_INTERNAL_291e20d2_4_k_cu_3dcf55a04cuda3std3__48in_placeE[1];
.global .align 1 .b8 _ZN34_INTERNAL_291e20d2_4_k_cu_3dcf55a04cuda3std3__420unreachable_sentinelE[1];
.global .align 1 .b8 _ZN34_INTERNAL_291e20d2_4_k_cu_3dcf55a04cuda3std3__47nulloptE[1];
.global .align 1 .b8 _ZN34_INTERNAL_291e20d2_4_k_cu_3dcf55a04cuda3std3__48unexpectE[1];
.global .align 1 .b8 _ZN34_INTERNAL_291e20d2_4_k_cu_3dcf55a04cuda3std6ranges3__45__cpo4swapE[1];
.global .align 1 .b8 _ZN34_INTERNAL_291e20d2_4_k_cu_3dcf55a04cuda3std6ranges3__45__cpo9iter_moveE[1];
.global .align 1 .b8 _ZN34_INTERNAL_291e20d2_4_k_cu_3dcf55a04cuda3std6ranges3__45__cpo5beginE[1];
.global .align 1 .b8 _ZN34_INTERNAL_291e20d2_4_k_cu_3dcf55a04cuda3std6ranges3__45__cpo3endE[1];
.global .align 1 .b8 _ZN34_INTERNAL_291e20d2_4_k_cu_3dcf55a04cuda3std6ranges3__45__cpo6cbeginE[1];
.global .align 1 .b8 _ZN34_INTERNAL_291e20d2_4_k_cu_3dcf55a04cuda3std6ranges3__45__cpo4cendE[1];
.global .align 1 .b8 _ZN34_INTERNAL_291e20d2_4_k_cu_3dcf55a04cuda3std6ranges3__45__cpo7advanceE[1];
.global .align 1 .b8 _ZN34_INTERNAL_291e20d2_4_k_cu_3dcf55a04cuda3std6ranges3__45__cpo9iter_swapE[1];
.global .align 1 .b8 _ZN34_INTERNAL_291e20d2_4_k_cu_3dcf55a04cuda3std6ranges3__45__cpo4nextE[1];
.global .align 1 .b8 _ZN34_INTERNAL_291e20d2_4_k_cu_3dcf55a04cuda3std6ranges3__45__cpo4prevE[1];
.global .align 1 .b8 _ZN34_INTERNAL_291e20d2_4_k_cu_3dcf55a04cuda3std6ranges3__45__cpo4dataE[1];
.global .align 1 .b8 _ZN34_INTERNAL_291e20d2_4_k_cu_3dcf55a04cuda3std6ranges3__45__cpo5cdataE[1];
.global .align 1 .b8 _ZN34_INTERNAL_291e20d2_4_k_cu_3dcf55a04cuda3std6ranges3__45__cpo4sizeE[1];
.global .align 1 .b8 _ZN34_INTERNAL_291e20d2_4_k_cu_3dcf55a04cuda3std6ranges3__45__cpo5ssizeE[1];
.global .align 1 .b8 _ZN34_INTERNAL_291e20d2_4_k_cu_3dcf55a04cuda3std6ranges3__45__cpo8distanceE[1];
.global .align 1 .b8 _ZN34_INTERNAL_291e20d2_4_k_cu_3dcf55a06thrust24THRUST_300001_SM_1000_NS8cuda_cub3parE[1];
.global .align 1 .b8 _ZN34_INTERNAL_291e20d2_4_k_cu_3dcf55a06thrust24THRUST_300001_SM_1000_NS8cuda_cub10par_nosyncE[1];
.global .align 1 .b8 _ZN34_INTERNAL_291e20d2_4_k_cu_3dcf55a06thrust24THRUST_300001_SM_1000_NS6system6detail10sequential3seqE[1];
.global .align 1 .b8 _ZN34_INTERNAL_291e20d2_4_k_cu_3dcf55a06thrust24THRUST_300001_SM_1000_NS12placeholders2_1E[1];
.global .align 1 .b8 _ZN34_INTERNAL_291e20d2_4_k_cu_3dcf55a06thrust24THRUST_300001_SM_1000_NS12placeholders2_2E[1];
.global .align 1 .b8 _ZN34_INTERNAL_291e20d2_4_k_cu_3dcf55a06thrust24THRUST_300001_SM_1000_NS12placeholders2_3E[1];
.global .align 1 .b8 _ZN34_INTERNAL_291e20d2_4_k_cu_3dcf55a06thrust24THRUST_300001_SM_1000_NS12placeholders2_4E[1];
.global .align 1 .b8 _ZN34_INTERNAL_291e20d2_4_k_cu_3dcf55a06thrust24THRUST_300001_SM_1000_NS12placeholders2_5E[1];
.global .align 1 .b8 _ZN34_INTERNAL_291e20d2_4_k_cu_3dcf55a06thrust24THRUST_300001_SM_1000_NS12placeholders2_6E[1];
.global .align 1 .b8 _ZN34_INTERNAL_291e20d2_4_k_cu_3dcf55a06thrust24THRUST_300001_SM_1000_NS12placeholders2_7E[1];
.global .align 1 .b8 _ZN34_INTERNAL_291e20d2_4_k_cu_3dcf55a06thrust24THRUST_300001_SM_1000_NS12placeholders2_8E[1];
.global .align 1 .b8 _ZN34_INTERNAL_291e20d2_4_k_cu_3dcf55a06thrust24THRUST_300001_SM_1000_NS12placeholders2_9E[1];
.global .align 1 .b8 _ZN34_INTERNAL_291e20d2_4_k_cu_3dcf55a06thrust24THRUST_300001_SM_1000_NS12placeholders3_10E[1];
.global .align 1 .b8 _ZN34_INTERNAL_291e20d2_4_k_cu_3dcf55a06thrust24THRUST_300001_SM_1000_NS3seqE[1];

.visible .entry _Z16calculate_valuesiP12SimpleStrandiP10ResultEdge(
	.param .u32 _Z16calculate_valuesiP12SimpleStrandiP10ResultEdge_param_0,
	.param .u64 .ptr .align 1 _Z16calculate_valuesiP12SimpleStrandiP10ResultEdge_param_1,
	.param .u32 _Z16calculate_valuesiP12SimpleStrandiP10ResultEdge_param_2,
	.param .u64 .ptr .align 1 _Z16calculate_valuesiP12SimpleStrandiP10ResultEdge_param_3
)
{
	.local .align 16 .b8 	__local_depot0[480];
	.reg .b64 	%SP;
	.reg .b64 	%SPL;
	.reg .pred 	%p<67>;
	.reg .b16 	%rs<63>;
	.reg .b32 	%r<762>;
	.reg .b64 	%rd<22>;

	mov.u64 	%SPL, __local_depot0;
	ld.param.u32 	%r192, [_Z16calculate_valuesiP12SimpleStrandiP10ResultEdge_param_0];
	ld.param.u64 	%rd11, [_Z16calculate_valuesiP12SimpleStrandiP10ResultEdge_param_1];
	ld.param.u32 	%r191, [_Z16calculate_valuesiP12SimpleStrandiP10ResultEdge_param_2];
	ld.param.u64 	%rd12, [_Z16calculate_valuesiP12SimpleStrandiP10ResultEdge_param_3];
	cvta.to.global.u64 	%rd1, %rd12;
	add.u64 	%rd2, %SPL, 0;
	mov.u32 	%r1, %ctaid.x;
	add.s32 	%r2, %r192, %r1;
	setp.lt.s32 	%p1, %r2, %r191;
	@%p1 bra 	$L__BB0_2;
	shl.b32 	%r193, %r1, 8;
	mov.u32 	%r194, %tid.x;
	add.s32 	%r195, %r193, %r194;
	mul.wide.u32 	%rd14, %r195, 4;
	add.s64 	%rd15, %rd1, %rd14;
	mov.b32 	%r196, -1;
	st.global.u32 	[%rd15], %r196;
	bra.uni 	$L__BB0_188;
$L__BB0_2:
	sub.s32 	%r197, %r2, %r191;
	add.s32 	%r198, %r197, 129;
	max.s32 	%r199, %r198, 0;
	sub.s32 	%r200, %r2, %r199;
	add.s32 	%r201, %r200, -128;
	max.s32 	%r202, %r201, 0;
	mov.u32 	%r203, %tid.x;
	add.s32 	%r697, %r202, %r203;
	shl.b32 	%r204, %r1, 8;
	add.s32 	%r205, %r204, %r203;
	mul.wide.u32 	%rd16, %r205, 4;
	add.s64 	%rd3, %rd1, %rd16;
	mov.b32 	%r206, -1;
	st.global.u32 	[%rd3], %r206;
	setp.ge.s32 	%p2, %r697, %r2;
	@%p2 bra 	$L__BB0_4;
	max.s32 	%r207, %r697, 128;
	add.s32 	%r208, %r207, 128;
	setp.lt.s32 	%p4, %r208, %r2;
	@%p4 bra 	$L__BB0_5;
	bra.uni 	$L__BB0_188;
$L__BB0_4:
	add.s32 	%r697, %r697, 1;
	setp.ge.s32 	%p3, %r697, %r191;
	@%p3 bra 	$L__BB0_188;
$L__BB0_5:
	cvta.to.global.u64 	%rd17, %rd11;
	mul.wide.s32 	%rd18, %r2, 60;
	add.s64 	%rd21, %rd17, %rd18;
	mul.wide.s32 	%rd19, %r697, 60;
	add.s64 	%rd5, %rd17, %rd19;
	mov.b32 	%r700, 0;
	st.local.v4.u32 	[%rd2], {%r700, %r700, %r700, %r700};
	st.local.v4.u32 	[%rd2+16], {%r700, %r700, %r700, %r700};
	st.local.v4.u32 	[%rd2+32], {%r700, %r700, %r700, %r700};
	st.local.v4.u32 	[%rd2+48], {%r700, %r700, %r700, %r700};
	st.local.v4.u32 	[%rd2+64], {%r700, %r700, %r700, %r700};
	st.local.v4.u32 	[%rd2+80], {%r700, %r700, %r700, %r700};
	st.local.v4.u32 	[%rd2+96], {%r700, %r700, %r700, %r700};
	st.local.v4.u32 	[%rd2+112], {%r700, %r700, %r700, %r700};
	st.local.v4.u32 	[%rd2+128], {%r700, %r700, %r700, %r700};
	st.local.v4.u32 	[%rd2+144], {%r700, %r700, %r700, %r700};
	st.local.v4.u32 	[%rd2+160], {%r700, %r700, %r700, %r700};
	st.local.v4.u32 	[%rd2+176], {%r700, %r700, %r700, %r700};
	st.local.v4.u32 	[%rd2+192], {%r700, %r700, %r700, %r700};
	st.local.v4.u32 	[%rd2+208], {%r700, %r700, %r700, %r700};
	st.local.v4.u32 	[%rd2+224], {%r700, %r700, %r700, %r700};
	ld.global.u8 	%rs1, [%rd5];
	mov.b32 	%r701, -2000000000;
	mov.b32 	%r699, 59;
	mov.b32 	%r698, -60;
$L__BB0_6:
	not.b32 	%r213, %r700;
	and.b32  	%r10, %r213, 1;
	mul.wide.u32 	%rd20, %r10, 240;
	add.s64 	%rd7, %rd2, %rd20;
	mov.b32 	%r214, 0;
	st.local.u32 	[%rd7], %r214;
	ld.global.u8 	%rs2, [%rd21];
	cvt.u64.u32 	%rd8, %r700;
	setp.ne.s16 	%p5, %rs2, %rs1;
	@%p5 bra 	$L__BB0_8;
	mov.b32 	%r702, 1;
	st.local.u32 	[%rd7+4], %r702;
	bra.uni 	$L__BB0_9;
$L__BB0_8:
	mov.b32 	%r702, -2;
	st.local.u32 	[%rd7+4], %r702;
$L__BB0_9:
	mad.lo.s64 	%rd9, %rd8, 240, %rd2;
	ld.local.v2.u32 	{%r217, %r218}, [%rd9];
	add.s32 	%r219, %r702, %r217;
	add.s32 	%r220, %r218, -2;
	max.s32 	%r221, %r219, %r220;
	max.s32 	%r12, %r221, -2;
	st.local.u32 	[%rd7+4], %r12;
	ld.global.u8 	%rs4, [%rd5+1];
	setp.eq.s16 	%p6, %rs2, %rs4;
	@%p6 bra 	$L__BB0_11;
	mov.b32 	%r703, -2;
	st.local.u32 	[%rd7+8], %r703;
	bra.uni 	$L__BB0_12;
$L__BB0_11:
	mov.b32 	%r703, 1;
	st.local.u32 	[%rd7+8], %r703;
$L__BB0_12:
	ld.local.u32 	%r224, [%rd9+4];
	add.s32 	%r225, %r703, %r224;
	ld.local.u32 	%r226, [%rd9+8];
	add.s32 	%r227, %r226, -2;
	max.s32 	%r228, %r225, %r227;
	add.s32 	%r229, %r12, -2;
	max.s32 	%r14, %r228, %r229;
	st.local.u32 	[%rd7+8], %r14;
	max.s32 	%r15, %r12, %r701;
	ld.global.u8 	%rs5, [%rd5+2];
	setp.eq.s16 	%p7, %rs2, %rs5;
	@%p7 bra 	$L__BB0_14;
	mov.b32 	%r704, -2;
	st.local.u32 	[%rd7+12], %r704;
	bra.uni 	$L__BB0_15;
$L__BB0_14:
	mov.b32 	%r704, 1;
	st.local.u32 	[%rd7+12], %r704;
$L__BB0_15:
	ld.local.v2.u32 	{%r232, %r233}, [%rd9+8];
	add.s32 	%r234, %r704, %r232;
	add.s32 	%r235, %r233, -2;
	max.s32 	%r236, %r234, %r235;
	add.s32 	%r237, %r14, -2;
	max.s32 	%r17, %r236, %r237;
	st.local.u32 	[%rd7+12], %r17;
	max.s32 	%r18, %r14, %r15;
	ld.global.u8 	%rs6, [%rd5+3];
	setp.eq.s16 	%p8, %rs2, %rs6;
	@%p8 bra 	$L__BB0_17;
	mov.b32 	%r705, -2;
	st.local.u32 	[%rd7+16], %r705;
	bra.uni 	$L__BB0_18;
$L__BB0_17:
	mov.b32 	%r705, 1;
	st.local.u32 	[%rd7+16], %r705;
$L__BB0_18:
	ld.local.u32 	%r240, [%rd9+12];
	add.s32 	%r241, %r705, %r240;
	ld.local.u32 	%r242, [%rd9+16];
	add.s32 	%r243, %r242, -2;
	max.s32 	%r244, %r241, %r243;
	add.s32 	%r245, %r17, -2;
	max.s32 	%r20, %r244, %r245;
	st.local.u32 	[%rd7+16], %r20;
	max.s32 	%r21, %r17, %r18;
	ld.global.u8 	%rs7, [%rd5+4];
	setp.eq.s16 	%p9, %rs2, %rs7;
	@%p9 bra 	$L__BB0_20;
	mov.b32 	%r706, -2;
	st.local.u32 	[%rd7+20], %r706;
	bra.uni 	$L__BB0_21;
$L__BB0_20:
	mov.b32 	%r706, 1;
	st.local.u32 	[%rd7+20], %r706;
$L__BB0_21:
	ld.local.v2.u32 	{%r248, %r249}, [%rd9+16];
	add.s32 	%r250, %r706, %r248;
	add.s32 	%r251, %r249, -2;
	max.s32 	%r252, %r250, %r251;
	add.s32 	%r253, %r20, -2;
	max.s32 	%r23, %r252, %r253;
	st.local.u32 	[%rd7+20], %r23;
	max.s32 	%r24, %r20, %r21;
	ld.global.u8 	%rs8, [%rd5+5];
	setp.eq.s16 	%p10, %rs2, %rs8;
	@%p10 bra 	$L__BB0_23;
	mov.b32 	%r707, -2;
	st.local.u32 	[%rd7+24], %r707;
	bra.uni 	$L__BB0_24;
$L__BB0_23:
	mov.b32 	%r707, 1;
	st.local.u32 	[%rd7+24], %r707;
$L__BB0_24:
	ld.local.u32 	%r256, [%rd9+20];
	add.s32 	%r257, %r707, %r256;
	ld.local.u32 	%r258, [%rd9+24];
	add.s32 	%r259, %r258, -2;
	max.s32 	%r260, %r257, %r259;
	add.s32 	%r261, %r23, -2;
	max.s32 	%r26, %r260, %r261;
	st.local.u32 	[%rd7+24], %r26;
	max.s32 	%r27, %r23, %r24;
	ld.global.u8 	%rs9, [%rd5+6];
	setp.eq.s16 	%p11, %rs2, %rs9;
	@%p11 bra 	$L__BB0_26;
	mov.b32 	%r708, -2;
	st.local.u32 	[%rd7+28], %r708;
	bra.uni 	$L__BB0_27;
$L__BB0_26:
	mov.b32 	%r708, 1;
	st.local.u32 	[%rd7+28], %r708;
$L__BB0_27:
	ld.local.v2.u32 	{%r264, %r265}, [%rd9+24];
	add.s32 	%r266, %r708, %r264;
	add.s32 	%r267, %r265, -2;
	max.s32 	%r268, %r266, %r267;
	add.s32 	%r269, %r26, -2;
	max.s32 	%r29, %r268, %r269;
	st.local.u32 	[%rd7+28], %r29;
	max.s32 	%r30, %r26, %r27;
	ld.global.u8 	%rs10, [%rd5+7];
	setp.eq.s16 	%p12, %rs2, %rs10;
	@%p12 bra 	$L__BB0_29;
	mov.b32 	%r709, -2;
	st.local.u32 	[%rd7+32], %r709;
	bra.uni 	$L__BB0_30;
$L__BB0_29:
	mov.b32 	%r709, 1;
	st.local.u32 	[%rd7+32], %r709;
$L__BB0_30:
	ld.local.u32 	%r272, [%rd9+28];
	add.s32 	%r273, %r709, %r272;
	ld.local.u32 	%r274, [%rd9+32];
	add.s32 	%r275, %r274, -2;
	max.s32 	%r276, %r273, %r275;
	add.s32 	%r277, %r29, -2;
	max.s32 	%r32, %r276, %r277;
	st.local.u32 	[%rd7+32], %r32;
	max.s32 	%r33, %r29, %r30;
	ld.global.u8 	%rs11, [%rd5+8];
	setp.eq.s16 	%p13, %rs2, %rs11;
	@%p13 bra 	$L__BB0_32;
	mov.b32 	%r710, -2;
	st.local.u32 	[%rd7+36], %r710;
	bra.uni 	$L__BB0_33;
$L__BB0_32:
	mov.b32 	%r710, 1;
	st.local.u32 	[%rd7+36], %r710;
$L__BB0_33:
	ld.local.v2.u32 	{%r280, %r281}, [%rd9+32];
	add.s32 	%r282, %r710, %r280;
	add.s32 	%r283, %r281, -2;
	max.s32 	%r284, %r282, %r283;
	add.s32 	%r285, %r32, -2;
	max.s32 	%r35, %r284, %r285;
	st.local.u32 	[%rd7+36], %r35;
	max.s32 	%r36, %r32, %r33;
	ld.global.u8 	%rs12, [%rd5+9];
	setp.eq.s16 	%p14, %rs2, %rs12;
	@%p14 bra 	$L__BB0_35;
	mov.b32 	%r711, -2;
	st.local.u32 	[%rd7+40], %r711;
	bra.uni 	$L__BB0_36;
$L__BB0_35:
	mov.b32 	%r711, 1;
	st.local.u32 	[%rd7+40], %r711;
$L__BB0_36:
	ld.local.u32 	%r288, [%rd9+36];
	add.s32 	%r289, %r711, %r288;
	ld.local.u32 	%r290, [%rd9+40];
	add.s32 	%r291, %r290, -2;
	max.s32 	%r292, %r289, %r291;
	add.s32 	%r293, %r35, -2;
	max.s32 	%r38, %r292, %r293;
	st.local.u32 	[%rd7+40], %r38;
	max.s32 	%r39, %r35, %r36;
	ld.global.u8 	%rs13, [%rd5+10];
	setp.eq.s16 	%p15, %rs2, %rs13;
	@%p15 bra 	$L__BB0_38;
	mov.b32 	%r712, -2;
	st.local.u32 	[%rd7+44], %r712;
	bra.uni 	$L__BB0_39;
$L__BB0_38:
	mov.b32 	%r712, 1;
	st.local.u32 	[%rd7+44], %r712;
$L__BB0_39:
	ld.local.v2.u32 	{%r296, %r297}, [%rd9+40];
	add.s32 	%r298, %r712, %r296;
	add.s32 	%r299, %r297, -2;
	max.s32 	%r300, %r298, %r299;
	add.s32 	%r301, %r38, -2;
	max.s32 	%r41, %r300, %r301;
	st.local.u32 	[%rd7+44], %r41;
	max.s32 	%r42, %r38, %r39;
	ld.global.u8 	%rs14, [%rd5+11];
	setp.eq.s16 	%p16, %rs2, %rs14;
	@%p16 bra 	$L__BB0_41;
	mov.b32 	%r713, -2;
	st.local.u32 	[%rd7+48], %r713;
	bra.uni 	$L__BB0_42;
$L__BB0_41:
	mov.b32 	%r713, 1;
	st.local.u32 	[%rd7+48], %r713;
$L__BB0_42:
	ld.local.u32 	%r304, [%rd9+44];
	add.s32 	%r305, %r713, %r304;
	ld.local.u32 	%r306, [%rd9+48];
	add.s32 	%r307, %r306, -2;
	max.s32 	%r308, %r305, %r307;
	add.s32 	%r309, %r41, -2;
	max.s32 	%r44, %r308, %r309;
	st.local.u32 	[%rd7+48], %r44;
	max.s32 	%r45, %r41, %r42;
	ld.global.u8 	%rs15, [%rd5+12];
	setp.eq.s16 	%p17, %rs2, %rs15;
	@%p17 bra 	$L__BB0_44;
	mov.b32 	%r714, -2;
	st.local.u32 	[%rd7+52], %r714;
	bra.uni 	$L__BB0_45;
$L__BB0_44:
	mov.b32 	%r714, 1;
	st.local.u32 	[%rd7+52], %r714;
$L__BB0_45:
	ld.local.v2.u32 	{%r312, %r313}, [%rd9+48];
	add.s32 	%r314, %r714, %r312;
	add.s32 	%r315, %r313, -2;
	max.s32 	%r316, %r314, %r315;
	add.s32 	%r317, %r44, -2;
	max.s32 	%r47, %r316, %r317;
	st.local.u32 	[%rd7+52], %r47;
	max.s32 	%r48, %r44, %r45;
	ld.global.u8 	%rs16, [%rd5+13];
	setp.eq.s16 	%p18, %rs2, %rs16;
	@%p18 bra 	$L__BB0_47;
	mov.b32 	%r715, -2;
	st.local.u32 	[%rd7+56], %r715;
	bra.uni 	$L__BB0_48;
$L__BB0_47:
	mov.b32 	%r715, 1;
	st.local.u32 	[%rd7+56], %r715;
$L__BB0_48:
	ld.local.u32 	%r320, [%rd9+52];
	add.s32 	%r321, %r715, %r320;
	ld.local.u32 	%r322, [%rd9+56];
	add.s32 	%r323, %r322, -2;
	max.s32 	%r324, %r321, %r323;
	add.s32 	%r325, %r47, -2;
	max.s32 	%r50, %r324, %r325;
	st.local.u32 	[%rd7+56], %r50;
	max.s32 	%r51, %r47, %r48;
	ld.global.u8 	%rs17, [%rd5+14];
	setp.eq.s16 	%p19, %rs2, %rs17;
	@%p19 bra 	$L__BB0_50;
	mov.b32 	%r716, -2;
	st.local.u32 	[%rd7+60], %r716;
	bra.uni 	$L__BB0_51;
$L__BB0_50:
	mov.b32 	%r716, 1;
	st.local.u32 	[%rd7+60], %r716;
$L__BB0_51:
	ld.local.v2.u32 	{%r328, %r329}, [%rd9+56];
	add.s32 	%r330, %r716, %r328;
	add.s32 	%r331, %r329, -2;
	max.s32 	%r332, %r330, %r331;
	add.s32 	%r333, %r50, -2;
	max.s32 	%r53, %r332, %r333;
	st.local.u32 	[%rd7+60], %r53;
	max.s32 	%r54, %r50, %r51;
	ld.global.u8 	%rs18, [%rd5+15];
	setp.eq.s16 	%p20, %rs2, %rs18;
	@%p20 bra 	$L__BB0_53;
	mov.b32 	%r717, -2;
	st.local.u32 	[%rd7+64], %r717;
	bra.uni 	$L__BB0_54;
$L__BB0_53:
	mov.b32 	%r717, 1;
	st.local.u32 	[%rd7+64], %r717;
$L__BB0_54:
	ld.local.u32 	%r336, [%rd9+60];
	add.s32 	%r337, %r717, %r336;
	ld.local.u32 	%r338, [%rd9+64];
	add.s32 	%r339, %r338, -2;
	max.s32 	%r340, %r337, %r339;
	add.s32 	%r341, %r53, -2;
	max.s32 	%r56, %r340, %r341;
	st.local.u32 	[%rd7+64], %r56;
	max.s32 	%r57, %r53, %r54;
	ld.global.u8 	%rs19, [%rd5+16];
	setp.eq.s16 	%p21, %rs2, %rs19;
	@%p21 bra 	$L__BB0_56;
	mov.b32 	%r718, -2;
	st.local.u32 	[%rd7+68], %r718;
	bra.uni 	$L__BB0_57;
$L__BB0_56:
	mov.b32 	%r718, 1;
	st.local.u32 	[%rd7+68], %r718;
$L__BB0_57:
	ld.local.v2.u32 	{%r344, %r345}, [%rd9+64];
	add.s32 	%r346, %r718, %r344;
	add.s32 	%r347, %r345, -2;
	max.s32 	%r348, %r346, %r347;
	add.s32 	%r349, %r56, -2;
	max.s32 	%r59, %r348, %r349;
	st.local.u32 	[%rd7+68], %r59;
	max.s32 	%r60, %r56, %r57;
	ld.global.u8 	%rs20, [%rd5+17];
	setp.eq.s16 	%p22, %rs2, %rs20;
	@%p22 bra 	$L__BB0_59;
	mov.b32 	%r719, -2;
	st.local.u32 	[%rd7+72], %r719;
	bra.uni 	$L__BB0_60;
$L__BB0_59:
	mov.b32 	%r719, 1;
	st.local.u32 	[%rd7+72], %r719;
$L__BB0_60:
	ld.local.u32 	%r352, [%rd9+68];
	add.s32 	%r353, %r719, %r352;
	ld.local.u32 	%r354, [%rd9+72];
	add.s32 	%r355, %r354, -2;
	max.s32 	%r356, %r353, %r355;
	add.s32 	%r357, %r59, -2;
	max.s32 	%r62, %r356, %r357;
	st.local.u32 	[%rd7+72], %r62;
	max.s32 	%r63, %r59, %r60;
	ld.global.u8 	%rs21, [%rd5+18];
	setp.eq.s16 	%p23, %rs2, %rs21;
	@%p23 bra 	$L__BB0_62;
	mov.b32 	%r720, -2;
	st.local.u32 	[%rd7+76], %r720;
	bra.uni 	$L__BB0_63;
$L__BB0_62:
	mov.b32 	%r720, 1;
	st.local.u32 	[%rd7+76], %r720;
$L__BB0_63:
	ld.local.v2.u32 	{%r360, %r361}, [%rd9+72];
	add.s32 	%r362, %r720, %r360;
	add.s32 	%r363, %r361, -2;
	max.s32 	%r364, %r362, %r363;
	add.s32 	%r365, %r62, -2;
	max.s32 	%r65, %r364, %r365;
	st.local.u32 	[%rd7+76], %r65;
	max.s32 	%r66, %r62, %r63;
	ld.global.u8 	%rs22, [%rd5+19];
	setp.eq.s16 	%p24, %rs2, %rs22;
	@%p24 bra 	$L__BB0_65;
	mov.b32 	%r721, -2;
	st.local.u32 	[%rd7+80], %r721;
	bra.uni 	$L__BB0_66;
$L__BB0_65:
	mov.b32 	%r721, 1;
	st.local.u32 	[%rd7+80], %r721;
$L__BB0_66:
	ld.local.u32 	%r368, [%rd9+76];
	add.s32 	%r369, %r721, %r368;
	ld.local.u32 	%r370, [%rd9+80];
	add.s32 	%r371, %r370, -2;
	max.s32 	%r372, %r369, %r371;
	add.s32 	%r373, %r65, -2;
	max.s32 	%r68, %r372, %r373;
	st.local.u32 	[%rd7+80], %r68;
	max.s32 	%r69, %r65, %r66;
	ld.global.u8 	%rs23, [%rd5+20];
	setp.eq.s16 	%p25, %rs2, %rs23;
	@%p25 bra 	$L__BB0_68;
	mov.b32 	%r722, -2;
	st.local.u32 	[%rd7+84], %r722;
	bra.uni 	$L__BB0_69;
$L__BB0_68:
	mov.b32 	%r722, 1;
	st.local.u32 	[%rd7+84], %r722;
$L__BB0_69:
	ld.local.v2.u32 	{%r376, %r377}, [%rd9+80];
	add.s32 	%r378, %r722, %r376;
	add.s32 	%r379, %r377, -2;
	max.s32 	%r380, %r378, %r379;
	add.s32 	%r381, %r68, -2;
	max.s32 	%r71, %r380, %r381;
	st.local.u32 	[%rd7+84], %r71;
	max.s32 	%r72, %r68, %r69;
	ld.global.u8 	%rs24, [%rd5+21];
	setp.eq.s16 	%p26, %rs2, %rs24;
	@%p26 bra 	$L__BB0_71;
	mov.b32 	%r723, -2;
	st.local.u32 	[%rd7+88], %r723;
	bra.uni 	$L__BB0_72;
$L__BB0_71:
	mov.b32 	%r723, 1;
	st.local.u32 	[%rd7+88], %r723;
$L__BB0_72:
	ld.local.u32 	%r384, [%rd9+84];
	add.s32 	%r385, %r723, %r384;
	ld.local.u32 	%r386, [%rd9+88];
	add.s32 	%r387, %r386, -2;
	max.s32 	%r388, %r385, %r387;
	add.s32 	%r389, %r71, -2;
	max.s32 	%r74, %r388, %r389;
	st.local.u32 	[%rd7+88], %r74;
	max.s32 	%r75, %r71, %r72;
	ld.global.u8 	%rs25, [%rd5+22];
	setp.eq.s16 	%p27, %rs2, %rs25;
	@%p27 bra 	$L__BB0_74;
	mov.b32 	%r724, -2;
	st.local.u32 	[%rd7+92], %r724;
	bra.uni 	$L__BB0_75;
$L__BB0_74:
	mov.b32 	%r724, 1;
	st.local.u32 	[%rd7+92], %r724;
$L__BB0_75:
	ld.local.v2.u32 	{%r392, %r393}, [%rd9+88];
	add.s32 	%r394, %r724, %r392;
	add.s32 	%r395, %r393, -2;
	max.s32 	%r396, %r394, %r395;
	add.s32 	%r397, %r74, -2;
	max.s32 	%r77, %r396, %r397;
	st.local.u32 	[%rd7+92], %r77;
	max.s32 	%r78, %r74, %r75;
	ld.global.u8 	%rs26, [%rd5+23];
	setp.eq.s16 	%p28, %rs2, %rs26;
	@%p28 bra 	$L__BB0_77;
	mov.b32 	%r725, -2;
	st.local.u32 	[%rd7+96], %r725;
	bra.uni 	$L__BB0_78;
$L__BB0_77:
	mov.b32 	%r725, 1;
	st.local.u32 	[%rd7+96], %r725;
$L__BB0_78:
	ld.local.u32 	%r400, [%rd9+92];
	add.s32 	%r401, %r725, %r400;
	ld.local.u32 	%r402, [%rd9+96];
	add.s32 	%r403, %r402, -2;
	max.s32 	%r404, %r401, %r403;
	add.s32 	%r405, %r77, -2;
	max.s32 	%r80, %r404, %r405;
	st.local.u32 	[%rd7+96], %r80;
	max.s32 	%r81, %r77, %r78;
	ld.global.u8 	%rs27, [%rd5+24];
	setp.eq.s16 	%p29, %rs2, %rs27;
	@%p29 bra 	$L__BB0_80;
	mov.b32 	%r726, -2;
	st.local.u32 	[%rd7+100], %r726;
	bra.uni 	$L__BB0_81;
$L__BB0_80:
	mov.b32 	%r726, 1;
	st.local.u32 	[%rd7+100], %r726;
$L__BB0_81:
	ld.local.v2.u32 	{%r408, %r409}, [%rd9+96];
	add.s32 	%r410, %r726, %r408;
	add.s32 	%r411, %r409, -2;
	max.s32 	%r412, %r410, %r411;
	add.s32 	%r413, %r80, -2;
	max.s32 	%r83, %r412, %r413;
	st.local.u32 	[%rd7+100], %r83;
	max.s32 	%r84, %r80, %r81;
	ld.global.u8 	%rs28, [%rd5+25];
	setp.eq.s16 	%p30, %rs2, %rs28;
	@%p30 bra 	$L__BB0_83;
	mov.b32 	%r727, -2;
	st.local.u32 	[%rd7+104], %r727;
	bra.uni 	$L__BB0_84;
$L__BB0_83:
	mov.b32 	%r727, 1;
	st.local.u32 	[%rd7+104], %r727;
$L__BB0_84:
	ld.local.u32 	%r416, [%rd9+100];
	add.s32 	%r417, %r727, %r416;
	ld.local.u32 	%r418, [%rd9+104];
	add.s32 	%r419, %r418, -2;
	max.s32 	%r420, %r417, %r419;
	add.s32 	%r421, %r83, -2;
	max.s32 	%r86, %r420, %r421;
	st.local.u32 	[%rd7+104], %r86;
	max.s32 	%r87, %r83, %r84;
	ld.global.u8 	%rs29, [%rd5+26];
	setp.eq.s16 	%p31, %rs2, %rs29;
	@%p31 bra 	$L__BB0_86;
	mov.b32 	%r728, -2;
	st.local.u32 	[%rd7+108], %r728;
	bra.uni 	$L__BB0_87;
$L__BB0_86:
	mov.b32 	%r728, 1;
	st.local.u32 	[%rd7+108], %r728;
$L__BB0_87:
	ld.local.v2.u32 	{%r424, %r425}, [%rd9+104];
	add.s32 	%r426, %r728, %r424;
	add.s32 	%r427, %r425, -2;
	max.s32 	%r428, %r426, %r427;
	add.s32 	%r429, %r86, -2;
	max.s32 	%r89, %r428, %r429;
	st.local.u32 	[%rd7+108], %r89;
	max.s32 	%r90, %r86, %r87;
	ld.global.u8 	%rs30, [%rd5+27];
	setp.eq.s16 	%p32, %rs2, %rs30;
	@%p32 bra 	$L__BB0_89;
	mov.b32 	%r729, -2;
	st.local.u32 	[%rd7+112], %r729;
	bra.uni 	$L__BB0_90;
$L__BB0_89:
	mov.b32 	%r729, 1;
	st.local.u32 	[%rd7+112], %r729;
$L__BB0_90:
	ld.local.u32 	%r432, [%rd9+108];
	add.s32 	%r433, %r729, %r432;
	ld.local.u32 	%r434, [%rd9+112];
	add.s32 	%r435, %r434, -2;
	max.s32 	%r436, %r433, %r435;
	add.s32 	%r437, %r89, -2;
	max.s32 	%r92, %r436, %r437;
	st.local.u32 	[%rd7+112], %r92;
	max.s32 	%r93, %r89, %r90;
	ld.global.u8 	%rs31, [%rd5+28];
	setp.eq.s16 	%p33, %rs2, %rs31;
	@%p33 bra 	$L__BB0_92;
	mov.b32 	%r730, -2;
	st.local.u32 	[%rd7+116], %r730;
	bra.uni 	$L__BB0_93;
$L__BB0_92:
	mov.b32 	%r730, 1;
	st.local.u32 	[%rd7+116], %r730;
$L__BB0_93:
	ld.local.v2.u32 	{%r440, %r441}, [%rd9+112];
	add.s32 	%r442, %r730, %r440;
	add.s32 	%r443, %r441, -2;
	max.s32 	%r444, %r442, %r443;
	add.s32 	%r445, %r92, -2;
	max.s32 	%r95, %r444, %r445;
	st.local.u32 	[%rd7+116], %r95;
	max.s32 	%r96, %r92, %r93;
	ld.global.u8 	%rs32, [%rd5+29];
	setp.eq.s16 	%p34, %rs2, %rs32;
	@%p34 bra 	$L__BB0_95;
	mov.b32 	%r731, -2;
	st.local.u32 	[%rd7+120], %r731;
	bra.uni 	$L__BB0_96;
$L__BB0_95:
	mov.b32 	%r731, 1;
	st.local.u32 	[%rd7+120], %r731;
$L__BB0_96:
	ld.local.u32 	%r448, [%rd9+116];
	add.s32 	%r449, %r731, %r448;
	ld.local.u32 	%r450, [%rd9+120];
	add.s32 	%r451, %r450, -2;
	max.s32 	%r452, %r449, %r451;
	add.s32 	%r453, %r95, -2;
	max.s32 	%r98, %r452, %r453;
	st.local.u32 	[%rd7+120], %r98;
	max.s32 	%r99, %r95, %r96;
	ld.global.u8 	%rs33, [%rd5+30];
	setp.eq.s16 	%p35, %rs2, %rs33;
	@%p35 bra 	$L__BB0_98;
	mov.b32 	%r732, -2;
	st.local.u32 	[%rd7+124], %r732;
	bra.uni 	$L__BB0_99;
$L__BB0_98:
	mov.b32 	%r732, 1;
	st.local.u32 	[%rd7+124], %r732;
$L__BB0_99:
	ld.local.v2.u32 	{%r456, %r457}, [%rd9+120];
	add.s32 	%r458, %r732, %r456;
	add.s32 	%r459, %r457, -2;
	max.s32 	%r460, %r458, %r459;
	add.s32 	%r461, %r98, -2;
	max.s32 	%r101, %r460, %r461;
	st.local.u32 	[%rd7+124], %r101;
	max.s32 	%r102, %r98, %r99;
	ld.global.u8 	%rs34, [%rd5+31];
	setp.eq.s16 	%p36, %rs2, %rs34;
	@%p36 bra 	$L__BB0_101;
	mov.b32 	%r733, -2;
	st.local.u32 	[%rd7+128], %r733;
	bra.uni 	$L__BB0_102;
$L__BB0_101:
	mov.b32 	%r733, 1;
	st.local.u32 	[%rd7+128], %r733;
$L__BB0_102:
	ld.local.u32 	%r464, [%rd9+124];
	add.s32 	%r465, %r733, %r464;
	ld.local.u32 	%r466, [%rd9+128];
	add.s32 	%r467, %r466, -2;
	max.s32 	%r468, %r465, %r467;
	add.s32 	%r469, %r101, -2;
	max.s32 	%r104, %r468, %r469;
	st.local.u32 	[%rd7+128], %r104;
	max.s32 	%r105, %r101, %r102;
	ld.global.u8 	%rs35, [%rd5+32];
	setp.eq.s16 	%p37, %rs2, %rs35;
	@%p37 bra 	$L__BB0_104;
	mov.b32 	%r734, -2;
	st.local.u32 	[%rd7+132], %r734;
	bra.uni 	$L__BB0_105;
$L__BB0_104:
	mov.b32 	%r734, 1;
	st.local.u32 	[%rd7+132], %r734;
$L__BB0_105:
	ld.local.v2.u32 	{%r472, %r473}, [%rd9+128];
	add.s32 	%r474, %r734, %r472;
	add.s32 	%r475, %r473, -2;
	max.s32 	%r476, %r474, %r475;
	add.s32 	%r477, %r104, -2;
	max.s32 	%r107, %r476, %r477;
	st.local.u32 	[%rd7+132], %r107;
	max.s32 	%r108, %r104, %r105;
	ld.global.u8 	%rs36, [%rd5+33];
	setp.eq.s16 	%p38, %rs2, %rs36;
	@%p38 bra 	$L__BB0_107;
	mov.b32 	%r735, -2;
	st.local.u32 	[%rd7+136], %r735;
	bra.uni 	$L__BB0_108;
$L__BB0_107:
	mov.b32 	%r735, 1;
	st.local.u32 	[%rd7+136], %r735;
$L__BB0_108:
	ld.local.u32 	%r480, [%rd9+132];
	add.s32 	%r481, %r735, %r480;
	ld.local.u32 	%r482, [%rd9+136];
	add.s32 	%r483, %r482, -2;
	max.s32 	%r484, %r481, %r483;
	add.s32 	%r485, %r107, -2;
	max.s32 	%r110, %r484, %r485;
	st.local.u32 	[%rd7+136], %r110;
	max.s32 	%r111, %r107, %r108;
	ld.global.u8 	%rs37, [%rd5+34];
	setp.eq.s16 	%p39, %rs2, %rs37;
	@%p39 bra 	$L__BB0_110;
	mov.b32 	%r736, -2;
	st.local.u32 	[%rd7+140], %r736;
	bra.uni 	$L__BB0_111;
$L__BB0_110:
	mov.b32 	%r736, 1;
	st.local.u32 	[%rd7+140], %r736;
$L__BB0_111:
	ld.local.v2.u32 	{%r488, %r489}, [%rd9+136];
	add.s32 	%r490, %r736, %r488;
	add.s32 	%r491, %r489, -2;
	max.s32 	%r492, %r490, %r491;
	add.s32 	%r493, %r110, -2;
	max.s32 	%r113, %r492, %r493;
	st.local.u32 	[%rd7+140], %r113;
	max.s32 	%r114, %r110, %r111;
	ld.global.u8 	%rs38, [%rd5+35];
	setp.eq.s16 	%p40, %rs2, %rs38;
	@%p40 bra 	$L__BB0_113;
	mov.b32 	%r737, -2;
	st.local.u32 	[%rd7+144], %r737;
	bra.uni 	$L__BB0_114;
$L__BB0_113:
	mov.b32 	%r737, 1;
	st.local.u32 	[%rd7+144], %r737;
$L__BB0_114:
	ld.local.u32 	%r496, [%rd9+140];
	add.s32 	%r497, %r737, %r496;
	ld.local.u32 	%r498, [%rd9+144];
	add.s32 	%r499, %r498, -2;
	max.s32 	%r500, %r497, %r499;
	add.s32 	%r501, %r113, -2;
	max.s32 	%r116, %r500, %r501;
	st.local.u32 	[%rd7+144], %r116;
	max.s32 	%r117, %r113, %r114;
	ld.global.u8 	%rs39, [%rd5+36];
	setp.eq.s16 	%p41, %rs2, %rs39;
	@%p41 bra 	$L__BB0_116;
	mov.b32 	%r738, -2;
	st.local.u32 	[%rd7+148], %r738;
	bra.uni 	$L__BB0_117;
$L__BB0_116:
	mov.b32 	%r738, 1;
	st.local.u32 	[%rd7+148], %r738;
$L__BB0_117:
	ld.local.v2.u32 	{%r504, %r505}, [%rd9+144];
	add.s32 	%r506, %r738, %r504;
	add.s32 	%r507, %r505, -2;
	max.s32 	%r508, %r506, %r507;
	add.s32 	%r509, %r116, -2;
	max.s32 	%r119, %r508, %r509;
	st.local.u32 	[%rd7+148], %r119;
	max.s32 	%r120, %r116, %r117;
	ld.global.u8 	%rs40, [%rd5+37];
	setp.eq.s16 	%p42, %rs2, %rs40;
	@%p42 bra 	$L__BB0_119;
	mov.b32 	%r739, -2;
	st.local.u32 	[%rd7+152], %r739;
	bra.uni 	$L__BB0_120;
$L__BB0_119:
	mov.b32 	%r739, 1;
	st.local.u32 	[%rd7+152], %r739;
$L__BB0_120:
	ld.local.u32 	%r512, [%rd9+148];
	add.s32 	%r513, %r739, %r512;
	ld.local.u32 	%r514, [%rd9+152];
	add.s32 	%r515, %r514, -2;
	max.s32 	%r516, %r513, %r515;
	add.s32 	%r517, %r119, -2;
	max.s32 	%r122, %r516, %r517;
	st.local.u32 	[%rd7+152], %r122;
	max.s32 	%r123, %r119, %r120;
	ld.global.u8 	%rs41, [%rd5+38];
	setp.eq.s16 	%p43, %rs2, %rs41;
	@%p43 bra 	$L__BB0_122;
	mov.b32 	%r740, -2;
	st.local.u32 	[%rd7+156], %r740;
	bra.uni 	$L__BB0_123;
$L__BB0_122:
	mov.b32 	%r740, 1;
	st.local.u32 	[%rd7+156], %r740;
$L__BB0_123:
	ld.local.v2.u32 	{%r520, %r521}, [%rd9+152];
	add.s32 	%r522, %r740, %r520;
	add.s32 	%r523, %r521, -2;
	max.s32 	%r524, %r522, %r523;
	add.s32 	%r525, %r122, -2;
	max.s32 	%r125, %r524, %r525;
	st.local.u32 	[%rd7+156], %r125;
	max.s32 	%r126, %r122, %r123;
	ld.global.u8 	%rs42, [%rd5+39];
	setp.eq.s16 	%p44, %rs2, %rs42;
	@%p44 bra 	$L__BB0_125;
	mov.b32 	%r741, -2;
	st.local.u32 	[%rd7+160], %r741;
	bra.uni 	$L__BB0_126;
$L__BB0_125:
	mov.b32 	%r741, 1;
	st.local.u32 	[%rd7+160], %r741;
$L__BB0_126:
	ld.local.u32 	%r528, [%rd9+156];
	add.s32 	%r529, %r741, %r528;
	ld.local.u32 	%r530, [%rd9+160];
	add.s32 	%r531, %r530, -2;
	max.s32 	%r532, %r529, %r531;
	add.s32 	%r533, %r125, -2;
	max.s32 	%r128, %r532, %r533;
	st.local.u32 	[%rd7+160], %r128;
	max.s32 	%r129, %r125, %r126;
	ld.global.u8 	%rs43, [%rd5+40];
	setp.eq.s16 	%p45, %rs2, %rs43;
	@%p45 bra 	$L__BB0_128;
	mov.b32 	%r742, -2;
	st.local.u32 	[%rd7+164], %r742;
	bra.uni 	$L__BB0_129;
$L__BB0_128:
	mov.b32 	%r742, 1;
	st.local.u32 	[%rd7+164], %r742;
$L__BB0_129:
	ld.local.v2.u32 	{%r536, %r537}, [%rd9+160];
	add.s32 	%r538, %r742, %r536;
	add.s32 	%r539, %r537, -2;
	max.s32 	%r540, %r538, %r539;
	add.s32 	%r541, %r128, -2;
	max.s32 	%r131, %r540, %r541;
	st.local.u32 	[%rd7+164], %r131;
	max.s32 	%r132, %r128, %r129;
	ld.global.u8 	%rs44, [%rd5+41];
	setp.eq.s16 	%p46, %rs2, %rs44;
	@%p46 bra 	$L__BB0_131;
	mov.b32 	%r743, -2;
	st.local.u32 	[%rd7+168], %r743;
	bra.uni 	$L__BB0_132;
$L__BB0_131:
	mov.b32 	%r743, 1;
	st.local.u32 	[%rd7+168], %r743;
$L__BB0_132:
	ld.local.u32 	%r544, [%rd9+164];
	add.s32 	%r545, %r743, %r544;
	ld.local.u32 	%r546, [%rd9+168];
	add.s32 	%r547, %r546, -2;
	max.s32 	%r548, %r545, %r547;
	add.s32 	%r549, %r131, -2;
	max.s32 	%r134, %r548, %r549;
	st.local.u32 	[%rd7+168], %r134;
	max.s32 	%r135, %r131, %r132;
	ld.global.u8 	%rs45, [%rd5+42];
	setp.eq.s16 	%p47, %rs2, %rs45;
	@%p47 bra 	$L__BB0_134;
	mov.b32 	%r744, -2;
	st.local.u32 	[%rd7+172], %r744;
	bra.uni 	$L__BB0_135;
$L__BB0_134:
	mov.b32 	%r744, 1;
	st.local.u32 	[%rd7+172], %r744;
$L__BB0_135:
	ld.local.v2.u32 	{%r552, %r553}, [%rd9+168];
	add.s32 	%r554, %r744, %r552;
	add.s32 	%r555, %r553, -2;
	max.s32 	%r556, %r554, %r555;
	add.s32 	%r557, %r134, -2;
	max.s32 	%r137, %r556, %r557;
	st.local.u32 	[%rd7+172], %r137;
	max.s32 	%r138, %r134, %r135;
	ld.global.u8 	%rs46, [%rd5+43];
	setp.eq.s16 	%p48, %rs2, %rs46;
	@%p48 bra 	$L__BB0_137;
	mov.b32 	%r745, -2;
	st.local.u32 	[%rd7+176], %r745;
	bra.uni 	$L__BB0_138;
$L__BB0_137:
	mov.b32 	%r745, 1;
	st.local.u32 	[%rd7+176], %r745;
$L__BB0_138:
	ld.local.u32 	%r560, [%rd9+172];
	add.s32 	%r561, %r745, %r560;
	ld.local.u32 	%r562, [%rd9+176];
	add.s32 	%r563, %r562, -2;
	max.s32 	%r564, %r561, %r563;
	add.s32 	%r565, %r137, -2;
	max.s32 	%r140, %r564, %r565;
	st.local.u32 	[%rd7+176], %r140;
	max.s32 	%r141, %r137, %r138;
	ld.global.u8 	%rs47, [%rd5+44];
	setp.eq.s16 	%p49, %rs2, %rs47;
	@%p49 bra 	$L__BB0_140;
	mov.b32 	%r746, -2;
	st.local.u32 	[%rd7+180], %r746;
	bra.uni 	$L__BB0_141;
$L__BB0_140:
	mov.b32 	%r746, 1;
	st.local.u32 	[%rd7+180], %r746;
$L__BB0_141:
	ld.local.v2.u32 	{%r568, %r569}, [%rd9+176];
	add.s32 	%r570, %r746, %r568;
	add.s32 	%r571, %r569, -2;
	max.s32 	%r572, %r570, %r571;
	add.s32 	%r573, %r140, -2;
	max.s32 	%r143, %r572, %r573;
	st.local.u32 	[%rd7+180], %r143;
	max.s32 	%r144, %r140, %r141;
	ld.global.u8 	%rs48, [%rd5+45];
	setp.eq.s16 	%p50, %rs2, %rs48;
	@%p50 bra 	$L__BB0_143;
	mov.b32 	%r747, -2;
	st.local.u32 	[%rd7+184], %r747;
	bra.uni 	$L__BB0_144;
$L__BB0_143:
	mov.b32 	%r747, 1;
	st.local.u32 	[%rd7+184], %r747;
$L__BB0_144:
	ld.local.u32 	%r576, [%rd9+180];
	add.s32 	%r577, %r747, %r576;
	ld.local.u32 	%r578, [%rd9+184];
	add.s32 	%r579, %r578, -2;
	max.s32 	%r580, %r577, %r579;
	add.s32 	%r581, %r143, -2;
	max.s32 	%r146, %r580, %r581;
	st.local.u32 	[%rd7+184], %r146;
	max.s32 	%r147, %r143, %r144;
	ld.global.u8 	%rs49, [%rd5+46];
	setp.eq.s16 	%p51, %rs2, %rs49;
	@%p51 bra 	$L__BB0_146;
	mov.b32 	%r748, -2;
	st.local.u32 	[%rd7+188], %r748;
	bra.uni 	$L__BB0_147;
$L__BB0_146:
	mov.b32 	%r748, 1;
	st.local.u32 	[%rd7+188], %r748;
$L__BB0_147:
	ld.local.v2.u32 	{%r584, %r585}, [%rd9+184];
	add.s32 	%r586, %r748, %r584;
	add.s32 	%r587, %r585, -2;
	max.s32 	%r588, %r586, %r587;
	add.s32 	%r589, %r146, -2;
	max.s32 	%r149, %r588, %r589;
	st.local.u32 	[%rd7+188], %r149;
	max.s32 	%r150, %r146, %r147;
	ld.global.u8 	%rs50, [%rd5+47];
	setp.eq.s16 	%p52, %rs2, %rs50;
	@%p52 bra 	$L__BB0_149;
	mov.b32 	%r749, -2;
	st.local.u32 	[%rd7+192], %r749;
	bra.uni 	$L__BB0_150;
$L__BB0_149:
	mov.b32 	%r749, 1;
	st.local.u32 	[%rd7+192], %r749;
$L__BB0_150:
	ld.local.u32 	%r592, [%rd9+188];
	add.s32 	%r593, %r749, %r592;
	ld.local.u32 	%r594, [%rd9+192];
	add.s32 	%r595, %r594, -2;
	max.s32 	%r596, %r593, %r595;
	add.s32 	%r597, %r149, -2;
	max.s32 	%r152, %r596, %r597;
	st.local.u32 	[%rd7+192], %r152;
	max.s32 	%r153, %r149, %r150;
	ld.global.u8 	%rs51, [%rd5+48];
	setp.eq.s16 	%p53, %rs2, %rs51;
	@%p53 bra 	$L__BB0_152;
	mov.b32 	%r750, -2;
	st.local.u32 	[%rd7+196], %r750;
	bra.uni 	$L__BB0_153;
$L__BB0_152:
	mov.b32 	%r750, 1;
	st.local.u32 	[%rd7+196], %r750;
$L__BB0_153:
	ld.local.v2.u32 	{%r600, %r601}, [%rd9+192];
	add.s32 	%r602, %r750, %r600;
	add.s32 	%r603, %r601, -2;
	max.s32 	%r604, %r602, %r603;
	add.s32 	%r605, %r152, -2;
	max.s32 	%r155, %r604, %r605;
	st.local.u32 	[%rd7+196], %r155;
	max.s32 	%r156, %r152, %r153;
	ld.global.u8 	%rs52, [%rd5+49];
	setp.eq.s16 	%p54, %rs2, %rs52;
	@%p54 bra 	$L__BB0_155;
	mov.b32 	%r751, -2;
	st.local.u32 	[%rd7+200], %r751;
	bra.uni 	$L__BB0_156;
$L__BB0_155:
	mov.b32 	%r751, 1;
	st.local.u32 	[%rd7+200], %r751;
$L__BB0_156:
	ld.local.u32 	%r608, [%rd9+196];
	add.s32 	%r609, %r751, %r608;
	ld.local.u32 	%r610, [%rd9+200];
	add.s32 	%r611, %r610, -2;
	max.s32 	%r612, %r609, %r611;
	add.s32 	%r613, %r155, -2;
	max.s32 	%r158, %r612, %r613;
	st.local.u32 	[%rd7+200], %r158;
	max.s32 	%r159, %r155, %r156;
	ld.global.u8 	%rs53, [%rd5+50];
	setp.eq.s16 	%p55, %rs2, %rs53;
	@%p55 bra 	$L__BB0_158;
	mov.b32 	%r752, -2;
	st.local.u32 	[%rd7+204], %r752;
	bra.uni 	$L__BB0_159;
$L__BB0_158:
	mov.b32 	%r752, 1;
	st.local.u32 	[%rd7+204], %r752;
$L__BB0_159:
	ld.local.v2.u32 	{%r616, %r617}, [%rd9+200];
	add.s32 	%r618, %r752, %r616;
	add.s32 	%r619, %r617, -2;
	max.s32 	%r620, %r618, %r619;
	add.s32 	%r621, %r158, -2;
	max.s32 	%r161, %r620, %r621;
	st.local.u32 	[%rd7+204], %r161;
	max.s32 	%r162, %r158, %r159;
	ld.global.u8 	%rs54, [%rd5+51];
	setp.eq.s16 	%p56, %rs2, %rs54;
	@%p56 bra 	$L__BB0_161;
	mov.b32 	%r753, -2;
	st.local.u32 	[%rd7+208], %r753;
	bra.uni 	$L__BB0_162;
$L__BB0_161:
	mov.b32 	%r753, 1;
	st.local.u32 	[%rd7+208], %r753;
$L__BB0_162:
	ld.local.u32 	%r624, [%rd9+204];
	add.s32 	%r625, %r753, %r624;
	ld.local.u32 	%r626, [%rd9+208];
	add.s32 	%r627, %r626, -2;
	max.s32 	%r628, %r625, %r627;
	add.s32 	%r629, %r161, -2;
	max.s32 	%r164, %r628, %r629;
	st.local.u32 	[%rd7+208], %r164;
	max.s32 	%r165, %r161, %r162;
	ld.global.u8 	%rs55, [%rd5+52];
	setp.eq.s16 	%p57, %rs2, %rs55;
	@%p57 bra 	$L__BB0_164;
	mov.b32 	%r754, -2;
	st.local.u32 	[%rd7+212], %r754;
	bra.uni 	$L__BB0_165;
$L__BB0_164:
	mov.b32 	%r754, 1;
	st.local.u32 	[%rd7+212], %r754;
$L__BB0_165:
	ld.local.v2.u32 	{%r632, %r633}, [%rd9+208];
	add.s32 	%r634, %r754, %r632;
	add.s32 	%r635, %r633, -2;
	max.s32 	%r636, %r634, %r635;
	add.s32 	%r637, %r164, -2;
	max.s32 	%r167, %r636, %r637;
	st.local.u32 	[%rd7+212], %r167;
	max.s32 	%r168, %r164, %r165;
	ld.global.u8 	%rs56, [%rd5+53];
	setp.eq.s16 	%p58, %rs2, %rs56;
	@%p58 bra 	$L__BB0_167;
	mov.b32 	%r755, -2;
	st.local.u32 	[%rd7+216], %r755;
	bra.uni 	$L__BB0_168;
$L__BB0_167:
	mov.b32 	%r755, 1;
	st.local.u32 	[%rd7+216], %r755;
$L__BB0_168:
	ld.local.u32 	%r640, [%rd9+212];
	add.s32 	%r641, %r755, %r640;
	ld.local.u32 	%r642, [%rd9+216];
	add.s32 	%r643, %r642, -2;
	max.s32 	%r644, %r641, %r643;
	add.s32 	%r645, %r167, -2;
	max.s32 	%r170, %r644, %r645;
	st.local.u32 	[%rd7+216], %r170;
	max.s32 	%r171, %r167, %r168;
	ld.global.u8 	%rs57, [%rd5+54];
	setp.eq.s16 	%p59, %rs2, %rs57;
	@%p59 bra 	$L__BB0_170;
	mov.b32 	%r756, -2;
	st.local.u32 	[%rd7+220], %r756;
	bra.uni 	$L__BB0_171;
$L__BB0_170:
	mov.b32 	%r756, 1;
	st.local.u32 	[%rd7+220], %r756;
$L__BB0_171:
	ld.local.v2.u32 	{%r648, %r649}, [%rd9+216];
	add.s32 	%r650, %r756, %r648;
	add.s32 	%r651, %r649, -2;
	max.s32 	%r652, %r650, %r651;
	add.s32 	%r653, %r170, -2;
	max.s32 	%r173, %r652, %r653;
	st.local.u32 	[%rd7+220], %r173;
	max.s32 	%r174, %r170, %r171;
	ld.global.u8 	%rs58, [%rd5+55];
	setp.eq.s16 	%p60, %rs2, %rs58;
	@%p60 bra 	$L__BB0_173;
	mov.b32 	%r757, -2;
	st.local.u32 	[%rd7+224], %r757;
	bra.uni 	$L__BB0_174;
$L__BB0_173:
	mov.b32 	%r757, 1;
	st.local.u32 	[%rd7+224], %r757;
$L__BB0_174:
	ld.local.u32 	%r656, [%rd9+220];
	add.s32 	%r657, %r757, %r656;
	ld.local.u32 	%r658, [%rd9+224];
	add.s32 	%r659, %r658, -2;
	max.s32 	%r660, %r657, %r659;
	add.s32 	%r661, %r173, -2;
	max.s32 	%r176, %r660, %r661;
	st.local.u32 	[%rd7+224], %r176;
	max.s32 	%r177, %r173, %r174;
	ld.global.u8 	%rs59, [%rd5+56];
	setp.eq.s16 	%p61, %rs2, %rs59;
	@%p61 bra 	$L__BB0_176;
	mov.b32 	%r758, -2;
	st.local.u32 	[%rd7+228], %r758;
	bra.uni 	$L__BB0_177;
$L__BB0_176:
	mov.b32 	%r758, 1;
	st.local.u32 	[%rd7+228], %r758;
$L__BB0_177:
	ld.local.v2.u32 	{%r664, %r665}, [%rd9+224];
	add.s32 	%r666, %r758, %r664;
	add.s32 	%r667, %r665, -2;
	max.s32 	%r668, %r666, %r667;
	add.s32 	%r669, %r176, -2;
	max.s32 	%r179, %r668, %r669;
	st.local.u32 	[%rd7+228], %r179;
	max.s32 	%r180, %r176, %r177;
	ld.global.u8 	%rs60, [%rd5+57];
	setp.eq.s16 	%p62, %rs2, %rs60;
	@%p62 bra 	$L__BB0_179;
	mov.b32 	%r759, -2;
	st.local.u32 	[%rd7+232], %r759;
	bra.uni 	$L__BB0_180;
$L__BB0_179:
	mov.b32 	%r759, 1;
	st.local.u32 	[%rd7+232], %r759;
$L__BB0_180:
	ld.local.u32 	%r672, [%rd9+228];
	add.s32 	%r673, %r759, %r672;
	ld.local.u32 	%r674, [%rd9+232];
	add.s32 	%r675, %r674, -2;
	max.s32 	%r676, %r673, %r675;
	add.s32 	%r677, %r179, -2;
	max.s32 	%r182, %r676, %r677;
	st.local.u32 	[%rd7+232], %r182;
	max.s32 	%r183, %r179, %r180;
	ld.global.u8 	%rs61, [%rd5+58];
	setp.eq.s16 	%p63, %rs2, %rs61;
	@%p63 bra 	$L__BB0_182;
	mov.b32 	%r760, -2;
	st.local.u32 	[%rd7+236], %r760;
	bra.uni 	$L__BB0_183;
$L__BB0_182:
	mov.b32 	%r760, 1;
	st.local.u32 	[%rd7+236], %r760;
$L__BB0_183:
	add.s32 	%r698, %r698, 1;
	setp.eq.s32 	%p64, %r698, 0;
	ld.local.v2.u32 	{%r680, %r681}, [%rd9+232];
	add.s32 	%r682, %r760, %r680;
	add.s32 	%r683, %r681, -2;
	max.s32 	%r684, %r682, %r683;
	add.s32 	%r685, %r182, -2;
	max.s32 	%r186, %r684, %r685;
	st.local.u32 	[%rd7+236], %r186;
	max.s32 	%r686, %r182, %r183;
	max.s32 	%r687, %r186, %r686;
	selp.b32 	%r187, %r687, %r701, %p64;
	ld.global.u8 	%rs62, [%rd5+59];
	setp.eq.s16 	%p65, %rs2, %rs62;
	@%p65 bra 	$L__BB0_185;
	mov.b32 	%r761, -2;
	st.local.u32 	[%rd7+240], %r761;
	bra.uni 	$L__BB0_186;
$L__BB0_185:
	mov.b32 	%r761, 1;
	st.local.u32 	[%rd7+240], %r761;
$L__BB0_186:
	ld.local.u32 	%r690, [%rd9+236];
	add.s32 	%r691, %r761, %r690;
	ld.local.u32 	%r692, [%rd9+240];
	add.s32 	%r693, %r692, -2;
	max.s32 	%r694, %r691, %r693;
	add.s32 	%r695, %r186, -2;
	max.s32 	%r696, %r694, %r695;
	st.local.u32 	[%rd7+240], %r696;
	max.s32 	%r701, %r696, %r187;
	add.s64 	%rd21, %rd21, 1;
	add.s32 	%r699, %r699, -1;
	setp.ne.s32 	%p66, %r699, -1;
	mov.u32 	%r700, %r10;
	@%p66 bra 	$L__BB0_6;
	st.global.u32 	[%rd3], %r701;
$L__BB0_188:
	ret;

}
	// .globl	_ZN3cub18CUB_300001_SM_10006detail11EmptyKernelIvEEvv
.visible .entry _ZN3cub18CUB_300001_SM_10006detail11EmptyKernelIvEEvv()
{


	ret;

}


// ===== COMPILED SASS (sm_100) =====

	.target	sm_100

	.elftype	@"ET_EXEC"


//--------------------- .note.nv.tkinfo           --------------------------
	.section	.note.nv.tkinfo,"",@"SHT_NOTE"
	.sectionflags	@"SHF_NOTE_NV_TKINFO"
	.tkinfo
        /*0018*/ 	.word	0x00000002
        /*0030*/ 	.string	""
        /*0030*/ 	.string	"ptxas"
        /*0030*/ 	.string	"Cuda compilation tools, release 13.0, V13.0.88"
        /*0030*/ 	.string	"Build cuda_13.0.r13.0/compiler.36424714_0"
        /*0030*/ 	.string	"-arch sm_100 -m 64 "



//--------------------- .note.nv.cuinfo           --------------------------
	.section	.note.nv.cuinfo,"",@"SHT_NOTE"
	.sectionflags	@"SHF_NOTE_NV_CUINFO"
        /*0018*/ 	.short	0x0002
        /*001a*/ 	.short	0x0064
        /*001c*/ 	.short	0x0082
	.zero		2


//--------------------- .nv.info                  --------------------------
	.section	.nv.info,"",@"SHT_CUDA_INFO"
	.align	4


	//----- nvinfo : EIATTR_REGCOUNT
	.align		4
        /*0000*/ 	.byte	0x04, 0x2f
        /*0002*/ 	.short	(.L_44 - .L_43)
	.align		4
.L_43:
        /*0004*/ 	.word	index@(_Z16calculate_valuesiP12SimpleStrandiP10ResultEdge)
        /*0008*/ 	.word	0x00000020


	//----- nvinfo : EIATTR_FRAME_SIZE
	.align		4
.L_44:
        /*000c*/ 	.byte	0x04, 0x11
        /*000e*/ 	.short	(.L_46 - .L_45)
	.align		4
.L_45:
        /*0010*/ 	.word	index@(_Z16calculate_valuesiP12SimpleStrandiP10ResultEdge)
        /*0014*/ 	.word	0x000001e0


	//----- nvinfo : EIATTR_REGCOUNT
	.align		4
.L_46:
        /*0018*/ 	.byte	0x04, 0x2f
        /*001a*/ 	.short	(.L_48 - .L_47)
	.align		4
.L_47:
        /*001c*/ 	.word	index@(_ZN3cub18CUB_300001_SM_10006detail11EmptyKernelIvEEvv)
        /*0020*/ 	.word	0x00000004


	//----- nvinfo : EIATTR_FRAME_SIZE
	.align		4
.L_48:
        /*0024*/ 	.byte	0x04, 0x11
        /*0026*/ 	.short	(.L_50 - .L_49)
	.align		4
.L_49:
        /*0028*/ 	.word	index@(_ZN3cub18CUB_300001_SM_10006detail11EmptyKernelIvEEvv)
        /*002c*/ 	.word	0x00000000


	//----- nvinfo : EIATTR_MIN_STACK_SIZE
	.align		4
.L_50:
        /*0030*/ 	.byte	0x04, 0x12
        /*0032*/ 	.short	(.L_52 - .L_51)
	.align		4
.L_51:
        /*0034*/ 	.word	index@(_ZN3cub18CUB_300001_SM_10006detail11EmptyKernelIvEEvv)
        /*0038*/ 	.word	0x00000000


	//----- nvinfo : EIATTR_MIN_STACK_SIZE
	.align		4
.L_52:
        /*003c*/ 	.byte	0x04, 0x12
        /*003e*/ 	.short	(.L_54 - .L_53)
	.align		4
.L_53:
        /*0040*/ 	.word	index@(_Z16calculate_valuesiP12SimpleStrandiP10ResultEdge)
        /*0044*/ 	.word	0x000001e0
.L_54:


//--------------------- .nv.compat                --------------------------
	.section	.nv.compat,"",@"SHT_CUDA_COMPAT_INFO"
	.align	4
        /*0000*/ 	.byte	0x02, 0x09, 0x00, 0x00, 0x02, 0x02, 0x01, 0x00, 0x02, 0x05, 0x05, 0x00, 0x03, 0x07, 0x01, 0x01
        /*0010*/ 	.byte	0x02, 0x03, 0x00, 0x00, 0x02, 0x06, 0x01, 0x00, 0x04, 0x0b, 0x08, 0x00, 0x09, 0x00, 0x00, 0x00
        /*0020*/ 	.byte	0x00, 0x00, 0x00, 0x00


//--------------------- .nv.info._ZN3cub18CUB_300001_SM_10006detail11EmptyKernelIvEEvv --------------------------
	.section	.nv.info._ZN3cub18CUB_300001_SM_10006detail11EmptyKernelIvEEvv,"",@"SHT_CUDA_INFO"
	.sectionflags	@""
	.align	4


	//----- nvinfo : EIATTR_CUDA_API_VERSION
	.align		4
        /*0000*/ 	.byte	0x04, 0x37
        /*0002*/ 	.short	(.L_56 - .L_55)
.L_55:
        /*0004*/ 	.word	0x00000082


	//----- nvinfo : EIATTR_SPARSE_MMA_MASK
	.align		4
.L_56:
        /*0008*/ 	.byte	0x03, 0x50
        /*000a*/ 	.short	0x0000


	//----- nvinfo : EIATTR_MAXREG_COUNT
	.align		4
        /*000c*/ 	.byte	0x03, 0x1b
        /*000e*/ 	.short	0x00ff


	//----- nvinfo : EIATTR_MERCURY_ISA_VERSION
	.align		4
        /*0010*/ 	.byte	0x03, 0x5f
        /*0012*/ 	.short	0x0101


	//----- nvinfo : EIATTR_VRC_CTA_INIT_COUNT
	.align		4
        /*0014*/ 	.byte	0x02, 0x4a
	.zero		1
	.zero		1


	//----- nvinfo : EIATTR_EXIT_INSTR_OFFSETS
	.align		4
        /*0018*/ 	.byte	0x04, 0x1c
        /*001a*/ 	.short	(.L_58 - .L_57)


	//   ....[0]....
.L_57:
        /*001c*/ 	.word	0x00000010


	//----- nvinfo : EIATTR_SW_WAR
	.align		4
.L_58:
        /*0020*/ 	.byte	0x04, 0x36
        /*0022*/ 	.short	(.L_60 - .L_59)
.L_59:
        /*0024*/ 	.word	0x00000008
.L_60:


//--------------------- .nv.info._Z16calculate_valuesiP12SimpleStrandiP10ResultEdge --------------------------
	.section	.nv.info._Z16calculate_valuesiP12SimpleStrandiP10ResultEdge,"",@"SHT_CUDA_INFO"
	.sectionflags	@""
	.align	4


	//----- nvinfo : EIATTR_CUDA_API_VERSION
	.align		4
        /*0000*/ 	.byte	0x04, 0x37
        /*0002*/ 	.short	(.L_62 - .L_61)
.L_61:
        /*0004*/ 	.word	0x00000082


	//----- nvinfo : EIATTR_KPARAM_INFO
	.align		4
.L_62:
        /*0008*/ 	.byte	0x04, 0x17
        /*000a*/ 	.short	(.L_64 - .L_63)
.L_63:
        /*000c*/ 	.word	0x00000000
        /*0010*/ 	.short	0x0003
        /*0012*/ 	.short	0x0018
        /*0014*/ 	.byte	0x00, 0xf5, 0x21, 0x00


	//----- nvinfo : EIATTR_KPARAM_INFO
	.align		4
.L_64:
        /*0018*/ 	.byte	0x04, 0x17
        /*001a*/ 	.short	(.L_66 - .L_65)
.L_65:
        /*001c*/ 	.word	0x00000000
        /*0020*/ 	.short	0x0002
        /*0022*/ 	.short	0x0010
        /*0024*/ 	.byte	0x00, 0xf0, 0x11, 0x00


	//----- nvinfo : EIATTR_KPARAM_INFO
	.align		4
.L_66:
        /*0028*/ 	.byte	0x04, 0x17
        /*002a*/ 	.short	(.L_68 - .L_67)
.L_67:
        /*002c*/ 	.word	0x00000000
        /*0030*/ 	.short	0x0001
        /*0032*/ 	.short	0x0008
        /*0034*/ 	.byte	0x00, 0xf5, 0x21, 0x00


	//----- nvinfo : EIATTR_KPARAM_INFO
	.align		4
.L_68:
        /*0038*/ 	.byte	0x04, 0x17
        /*003a*/ 	.short	(.L_70 - .L_69)
.L_69:
        /*003c*/ 	.word	0x00000000
        /*0040*/ 	.short	0x0000
        /*0042*/ 	.short	0x0000
        /*0044*/ 	.byte	0x00, 0xf0, 0x11, 0x00


	//----- nvinfo : EIATTR_SPARSE_MMA_MASK
	.align		4
.L_70:
        /*0048*/ 	.byte	0x03, 0x50
        /*004a*/ 	.short	0x0000


	//----- nvinfo : EIATTR_MAXREG_COUNT
	.align		4
        /*004c*/ 	.byte	0x03, 0x1b
        /*004e*/ 	.short	0x00ff


	//----- nvinfo : EIATTR_MERCURY_ISA_VERSION
	.align		4
        /*0050*/ 	.byte	0x03, 0x5f
        /*0052*/ 	.short	0x0101


	//----- nvinfo : EIATTR_VRC_CTA_INIT_COUNT
	.align		4
        /*0054*/ 	.byte	0x02, 0x4a
	.zero		1
	.zero		1


	//----- nvinfo : EIATTR_EXIT_INSTR_OFFSETS
	.align		4
        /*0058*/ 	.byte	0x04, 0x1c
        /*005a*/ 	.short	(.L_72 - .L_71)


	//   ....[0]....
.L_71:
        /*005c*/ 	.word	0x000000f0


	//   ....[1]....
        /*0060*/ 	.word	0x00000220


	//   ....[2]....
        /*0064*/ 	.word	0x00000250


	//   ....[3]....
        /*0068*/ 	.word	0x00003b70


	//----- nvinfo : EIATTR_CRS_STACK_SIZE
	.align		4
.L_72:
        /*006c*/ 	.byte	0x04, 0x1e
        /*006e*/ 	.short	(.L_74 - .L_73)
.L_73:
        /*0070*/ 	.word	0x00000000


	//----- nvinfo : EIATTR_CBANK_PARAM_SIZE
	.align		4
.L_74:
        /*0074*/ 	.byte	0x03, 0x19
        /*0076*/ 	.short	0x0020


	//----- nvinfo : EIATTR_PARAM_CBANK
	.align		4
        /*0078*/ 	.byte	0x04, 0x0a
        /*007a*/ 	.short	(.L_76 - .L_75)
	.align		4
.L_75:
        /*007c*/ 	.word	index@(.nv.constant0._Z16calculate_valuesiP12SimpleStrandiP10ResultEdge)
        /*0080*/ 	.short	0x0380
        /*0082*/ 	.short	0x0020


	//----- nvinfo : EIATTR_SW_WAR
	.align		4
.L_76:
        /*0084*/ 	.byte	0x04, 0x36
        /*0086*/ 	.short	(.L_78 - .L_77)
.L_77:
        /*0088*/ 	.word	0x00000008
.L_78:


//--------------------- .nv.callgraph             --------------------------
	.section	.nv.callgraph,"",@"SHT_CUDA_CALLGRAPH"
	.align	4
	.sectionentsize	8
	.align		4
        /*0000*/ 	.word	0x00000000
	.align		4
        /*0004*/ 	.word	0xffffffff
	.align		4
        /*0008*/ 	.word	0x00000000
	.align		4
        /*000c*/ 	.word	0xfffffffe
	.align		4
        /*0010*/ 	.word	0x00000000
	.align		4
        /*0014*/ 	.word	0xfffffffd
	.align		4
        /*0018*/ 	.word	0x00000000
	.align		4
        /*001c*/ 	.word	0xfffffffc


//--------------------- .nv.constant4             --------------------------
	.section	.nv.constant4,"a",@progbits
	.align	8
	.align		8
.nv.constant4:
        /*0000*/ 	.dword	_ZN34_INTERNAL_291e20d2_4_k_cu_3dcf55a04cuda3std3__45__cpo5beginE
	.align		8
        /*0008*/ 	.dword	_ZN34_INTERNAL_291e20d2_4_k_cu_3dcf55a04cuda3std3__45__cpo3endE
	.align		8
        /*0010*/ 	.dword	_ZN34_INTERNAL_291e20d2_4_k_cu_3dcf55a04cuda3std3__45__cpo6cbeginE
	.align		8
        /*0018*/ 	.dword	_ZN34_INTERNAL_291e20d2_4_k_cu_3dcf55a04cuda3std3__45__cpo4cendE
	.align		8
        /*0020*/ 	.dword	_ZN34_INTERNAL_291e20d2_4_k_cu_3dcf55a04cuda3std3__45__cpo6rbeginE
	.align		8
        /*0028*/ 	.dword	_ZN34_INTERNAL_291e20d2_4_k_cu_3dcf55a04cuda3std3__45__cpo4rendE
	.align		8
        /*0030*/ 	.dword	_ZN34_INTERNAL_291e20d2_4_k_cu_3dcf55a04cuda3std3__45__cpo7crbeginE
	.align		8
        /*0038*/ 	.dword	_ZN34_INTERNAL_291e20d2_4_k_cu_3dcf55a04cuda3std3__45__cpo5crendE
	.align		8
        /*0040*/ 	.dword	_ZN34_INTERNAL_291e20d2_4_k_cu_3dcf55a04cuda3std3__436_GLOBAL__N__291e20d2_4_k_cu_3dcf55a06ignoreE
	.align		8
        /*0048*/ 	.dword	_ZN34_INTERNAL_291e20d2_4_k_cu_3dcf55a04cuda3std3__419piecewise_constructE
	.align		8
        /*0050*/ 	.dword	_ZN34_INTERNAL_291e20d2_4_k_cu_3dcf55a04cuda3std3__48in_placeE
	.align		8
        /*0058*/ 	.dword	_ZN34_INTERNAL_291e20d2_4_k_cu_3dcf55a04cuda3std3__420unreachable_sentinelE
	.align		8
        /*0060*/ 	.dword	_ZN34_INTERNAL_291e20d2_4_k_cu_3dcf55a04cuda3std3__47nulloptE
	.align		8
        /*0068*/ 	.dword	_ZN34_INTERNAL_291e20d2_4_k_cu_3dcf55a04cuda3std3__48unexpectE
	.align		8
        /*0070*/ 	.dword	_ZN34_INTERNAL_291e20d2_4_k_cu_3dcf55a04cuda3std6ranges3__45__cpo4swapE
	.align		8
        /*0078*/ 	.dword	_ZN34_INTERNAL_291e20d2_4_k_cu_3dcf55a04cuda3std6ranges3__45__cpo9iter_moveE
	.align		8
        /*0080*/ 	.dword	_ZN34_INTERNAL_291e20d2_4_k_cu_3dcf55a04cuda3std6ranges3__45__cpo5beginE
	.align		8
        /*0088*/ 	.dword	_ZN34_INTERNAL_291e20d2_4_k_cu_3dcf55a04cuda3std6ranges3__45__cpo3endE
	.align		8
        /*0090*/ 	.dword	_ZN34_INTERNAL_291e20d2_4_k_cu_3dcf55a04cuda3std6ranges3__45__cpo6cbeginE
	.align		8
        /*0098*/ 	.dword	_ZN34_INTERNAL_291e20d2_4_k_cu_3dcf55a04cuda3std6ranges3__45__cpo4cendE
	.align		8
        /*00a0*/ 	.dword	_ZN34_INTERNAL_291e20d2_4_k_cu_3dcf55a04cuda3std6ranges3__45__cpo7advanceE
	.align		8
        /*00a8*/ 	.dword	_ZN34_INTERNAL_291e20d2_4_k_cu_3dcf55a04cuda3std6ranges3__45__cpo9iter_swapE
	.align		8
        /*00b0*/ 	.dword	_ZN34_INTERNAL_291e20d2_4_k_cu_3dcf55a04cuda3std6ranges3__45__cpo4nextE
	.align		8
        /*00b8*/ 	.dword	_ZN34_INTERNAL_291e20d2_4_k_cu_3dcf55a04cuda3std6ranges3__45__cpo4prevE
	.align		8
        /*00c0*/ 	.dword	_ZN34_INTERNAL_291e20d2_4_k_cu_3dcf55a04cuda3std6ranges3__45__cpo4dataE
	.align		8
        /*00c8*/ 	.dword	_ZN34_INTERNAL_291e20d2_4_k_cu_3dcf55a04cuda3std6ranges3__45__cpo5cdataE
	.align		8
        /*00d0*/ 	.dword	_ZN34_INTERNAL_291e20d2_4_k_cu_3dcf55a04cuda3std6ranges3__45__cpo4sizeE
	.align		8
        /*00d8*/ 	.dword	_ZN34_INTERNAL_291e20d2_4_k_cu_3dcf55a04cuda3std6ranges3__45__cpo5ssizeE
	.align		8
        /*00e0*/ 	.dword	_ZN34_INTERNAL_291e20d2_4_k_cu_3dcf55a04cuda3std6ranges3__45__cpo8distanceE
	.align		8
        /*00e8*/ 	.dword	_ZN34_INTERNAL_291e20d2_4_k_cu_3dcf55a06thrust24THRUST_300001_SM_1000_NS8cuda_cub3parE
	.align		8
        /*00f0*/ 	.dword	_ZN34_INTERNAL_291e20d2_4_k_cu_3dcf55a06thrust24THRUST_300001_SM_1000_NS8cuda_cub10par_nosyncE
	.align		8
        /*00f8*/ 	.dword	_ZN34_INTERNAL_291e20d2_4_k_cu_3dcf55a06thrust24THRUST_300001_SM_1000_NS6system6detail10sequential3seqE
	.align		8
        /*0100*/ 	.dword	_ZN34_INTERNAL_291e20d2_4_k_cu_3dcf55a06thrust24THRUST_300001_SM_1000_NS12placeholders2_1E
	.align		8
        /*0108*/ 	.dword	_ZN34_INTERNAL_291e20d2_4_k_cu_3dcf55a06thrust24THRUST_300001_SM_1000_NS12placeholders2_2E
	.align		8
        /*0110*/ 	.dword	_ZN34_INTERNAL_291e20d2_4_k_cu_3dcf55a06thrust24THRUST_300001_SM_1000_NS12placeholders2_3E
	.align		8
        /*0118*/ 	.dword	_ZN34_INTERNAL_291e20d2_4_k_cu_3dcf55a06thrust24THRUST_300001_SM_1000_NS12placeholders2_4E
	.align		8
        /*0120*/ 	.dword	_ZN34_INTERNAL_291e20d2_4_k_cu_3dcf55a06thrust24THRUST_300001_SM_1000_NS12placeholders2_5E
	.align		8
        /*0128*/ 	.dword	_ZN34_INTERNAL_291e20d2_4_k_cu_3dcf55a06thrust24THRUST_300001_SM_1000_NS12placeholders2_6E
	.align		8
        /*0130*/ 	.dword	_ZN34_INTERNAL_291e20d2_4_k_cu_3dcf55a06thrust24THRUST_300001_SM_1000_NS12placeholders2_7E
	.align		8
        /*0138*/ 	.dword	_ZN34_INTERNAL_291e20d2_4_k_cu_3dcf55a06thrust24THRUST_300001_SM_1000_NS12placeholders2_8E
	.align		8
        /*0140*/ 	.dword	_ZN34_INTERNAL_291e20d2_4_k_cu_3dcf55a06thrust24THRUST_300001_SM_1000_NS12placeholders2_9E
	.align		8
        /*0148*/ 	.dword	_ZN34_INTERNAL_291e20d2_4_k_cu_3dcf55a06thrust24THRUST_300001_SM_1000_NS12placeholders3_10E
	.align		8
        /*0150*/ 	.dword	_ZN34_INTERNAL_291e20d2_4_k_cu_3dcf55a06thrust24THRUST_300001_SM_1000_NS3seqE


//--------------------- .text._ZN3cub18CUB_300001_SM_10006detail11EmptyKernelIvEEvv --------------------------
	.section	.text._ZN3cub18CUB_300001_SM_10006detail11EmptyKernelIvEEvv,"ax",@progbits
	.align	128
        .global         _ZN3cub18CUB_300001_SM_10006detail11EmptyKernelIvEEvv
        .type           _ZN3cub18CUB_300001_SM_10006detail11EmptyKernelIvEEvv,@function
        .size           _ZN3cub18CUB_300001_SM_10006detail11EmptyKernelIvEEvv,(.L_x_8 - _ZN3cub18CUB_300001_SM_10006detail11EmptyKernelIvEEvv)
        .other          _ZN3cub18CUB_300001_SM_10006detail11EmptyKernelIvEEvv,@"STO_CUDA_ENTRY STV_DEFAULT"
_ZN3cub18CUB_300001_SM_10006detail11EmptyKernelIvEEvv:
.text._ZN3cub18CUB_300001_SM_10006detail11EmptyKernelIvEEvv:
[----:B------:R-:W-:Y:S01]  /*0000*/  LDC R1, c[0x0][0x37c] ;  /* 0x0000df00ff017b82 */ /* 0x000fe20000000800 */
[----:B------:R-:W-:Y:S05]  /*0010*/  EXIT ;  /* 0x000000000000794d */ /* 0x000fea0003800000 */
.L_x_0:
[----:B------:R-:W-:-:S00]  /*0020*/  BRA `(.L_x_0) ;  /* 0xfffffffc00fc7947 */ /* 0x000fc0000383ffff */
[----:B------:R-:W-:-:S00]  /*0030*/  NOP ;  /* 0x0000000000007918 */ /* 0x000fc00000000000 */
        /* <DEDUP_REMOVED lines=12> */
.L_x_8:


//--------------------- .text._Z16calculate_valuesiP12SimpleStrandiP10ResultEdge --------------------------
	.section	.text._Z16calculate_valuesiP12SimpleStrandiP10ResultEdge,"ax",@progbits
	.align	128
        .global         _Z16calculate_valuesiP12SimpleStrandiP10ResultEdge
        .type           _Z16calculate_valuesiP12SimpleStrandiP10ResultEdge,@function
        .size           _Z16calculate_valuesiP12SimpleStrandiP10ResultEdge,(.L_x_9 - _Z16calculate_valuesiP12SimpleStrandiP10ResultEdge)
        .other          _Z16calculate_valuesiP12SimpleStrandiP10ResultEdge,@"STO_CUDA_ENTRY STV_DEFAULT"
_Z16calculate_valuesiP12SimpleStrandiP10ResultEdge:
.text._Z16calculate_valuesiP12SimpleStrandiP10ResultEdge:
[----:B------:R-:W0:Y:S01]  /*0000*/  LDC R1, c[0x0][0x37c] ;  /* 0x0000df00ff017b82 */ /* 0x000e220000000800 */
[----:B------:R-:W1:Y:S01]  /*0010*/  S2R R5, SR_CTAID.X ;  /* 0x0000000000057919 */ /* 0x000e620000002500 */
[----:B------:R-:W1:Y:S01]  /*0020*/  LDCU UR4, c[0x0][0x380] ;  /* 0x00007000ff0477ac */ /* 0x000e620008000800 */
[----:B0-----:R-:W-:Y:S01]  /*0030*/  VIADD R1, R1, 0xfffffe20 ;  /* 0xfffffe2001017836 */ /* 0x001fe20000000000 */
[----:B------:R-:W0:Y:S01]  /*0040*/  LDCU UR6, c[0x0][0x390] ;  /* 0x00007200ff0677ac */ /* 0x000e220008000800 */
[----:B-1----:R-:W-:Y:S01]  /*0050*/  VIADD R3, R5, UR4 ;  /* 0x0000000405037c36 */ /* 0x002fe20008000000 */
[----:B------:R-:W1:Y:S04]  /*0060*/  LDCU.64 UR4, c[0x0][0x358] ;  /* 0x00006b00ff0477ac */ /* 0x000e680008000a00 */
[----:B0-----:R-:W-:-:S13]  /*0070*/  ISETP.GE.AND P0, PT, R3, UR6, PT ;  /* 0x0000000603007c0c */ /* 0x001fda000bf06270 */
[----:B-1----:R-:W-:Y:S05]  /*0080*/  @!P0 BRA `(.L_x_1) ;  /* 0x00000000001c8947 */ /* 0x002fea0003800000 */
[----:B------:R-:W0:Y:S01]  /*0090*/  S2R R0, SR_TID.X ;  /* 0x0000000000007919 */ /* 0x000e220000002100 */
[----:B------:R-:W1:Y:S01]  /*00a0*/  LDC.64 R2, c[0x0][0x398] ;  /* 0x0000e600ff027b82 */ /* 0x000e620000000a00 */
[----:B------:R-:W-:Y:S02]  /*00b0*/  IMAD.MOV.U32 R7, RZ, RZ, -0x1 ;  /* 0xffffffffff077424 */ /* 0x000fe400078e00ff */
[----:B0-----:R-:W-:-:S04]  /*00c0*/  IMAD R5, R5, 0x100, R0 ;  /* 0x0000010005057824 */ /* 0x001fc800078e0200 */
[----:B-1----:R-:W-:-:S05]  /*00d0*/  IMAD.WIDE.U32 R2, R5, 0x4, R2 ;  /* 0x0000000405027825 */ /* 0x002fca00078e0002 */
[----:B------:R-:W-:Y:S01]  /*00e0*/  STG.E desc[UR4][R2.64], R7 ;  /* 0x0000000702007986 */ /* 0x000fe2000c101904 */
[----:B------:R-:W-:Y:S05]  /*00f0*/  EXIT ;  /* 0x000000000000794d */ /* 0x000fea0003800000 */
.L_x_1:
[----:B------:R-:W0:Y:S01]  /*0100*/  S2R R2, SR_TID.X ;  /* 0x0000000000027919 */ /* 0x000e220000002100 */
[----:B------:R-:W1:Y:S01]  /*0110*/  LDC.64 R12, c[0x0][0x398] ;  /* 0x0000e600ff0c7b82 */ /* 0x000e620000000a00 */
[----:B------:R-:W-:Y:S01]  /*0120*/  VIADD R0, R3, -UR6 ;  /* 0x8000000603007c36 */ /* 0x000fe20008000000 */
[----:B------:R-:W-:Y:S01]  /*0130*/  BSSY.RECONVERGENT B0, `(.L_x_2) ;  /* 0x0000013000007945 */ /* 0x000fe20003800200 */
[----:B------:R-:W-:-:S03]  /*0140*/  IMAD.MOV.U32 R7, RZ, RZ, -0x1 ;  /* 0xffffffffff077424 */ /* 0x000fc600078e00ff */
[----:B------:R-:W-:-:S04]  /*0150*/  VIADDMNMX R0, R0, 0x81, RZ, !PT ;  /* 0x0000008100007846 */ /* 0x000fc800078001ff */
[----:B------:R-:W-:-:S04]  /*0160*/  IADD3 R0, PT, PT, R3, -0x80, -R0 ;  /* 0xffffff8003007810 */ /* 0x000fc80007ffe800 */
[----:B------:R-:W-:Y:S01]  /*0170*/  VIMNMX R0, PT, PT, RZ, R0, !PT ;  /* 0x00000000ff007248 */ /* 0x000fe20007fe0100 */
[----:B0-----:R-:W-:-:S04]  /*0180*/  IMAD R5, R5, 0x100, R2 ;  /* 0x0000010005057824 */ /* 0x001fc800078e0202 */
[----:B------:R-:W-:Y:S02]  /*0190*/  IMAD.IADD R0, R0, 0x1, R2 ;  /* 0x0000000100007824 */ /* 0x000fe400078e0202 */
[----:B-1----:R-:W-:-:S03]  /*01a0*/  IMAD.WIDE.U32 R12, R5, 0x4, R12 ;  /* 0x00000004050c7825 */ /* 0x002fc600078e000c */
[----:B------:R-:W-:Y:S02]  /*01b0*/  ISETP.GE.AND P0, PT, R0, R3, PT ;  /* 0x000000030000720c */ /* 0x000fe40003f06270 */
[----:B------:R0:W-:Y:S11]  /*01c0*/  STG.E desc[UR4][R12.64], R7 ;  /* 0x000000070c007986 */ /* 0x0001f6000c101904 */
[----:B------:R-:W-:Y:S05]  /*01d0*/  @P0 BRA `(.L_x_3) ;  /* 0x0000000000140947 */ /* 0x000fea0003800000 */
[----:B------:R-:W-:-:S04]  /*01e0*/  VIMNMX R2, PT, PT, R0, 0x80, !PT ;  /* 0x0000008000027848 */ /* 0x000fc80007fe0100 */
[----:B------:R-:W-:-:S04]  /*01f0*/  IADD3 R2, PT, PT, R2, 0x80, RZ ;  /* 0x0000008002027810 */ /* 0x000fc80007ffe0ff */
[----:B------:R-:W-:-:S13]  /*0200*/  ISETP.GE.AND P0, PT, R2, R3, PT ;  /* 0x000000030200720c */ /* 0x000fda0003f06270 */
[----:B------:R-:W-:Y:S05]  /*0210*/  @!P0 BRA `(.L_x_4) ;  /* 0x0000000000108947 */ /* 0x000fea0003800000 */
[----:B------:R-:W-:Y:S05]  /*0220*/  EXIT ;  /* 0x000000000000794d */ /* 0x000fea0003800000 */
.L_x_3:
[----:B------:R-:W-:-:S05]  /*0230*/  VIADD R0, R0, 0x1 ;  /* 0x0000000100007836 */ /* 0x000fca0000000000 */
[----:B------:R-:W-:-:S13]  /*0240*/  ISETP.GE.AND P0, PT, R0, UR6, PT ;  /* 0x0000000600007c0c */ /* 0x000fda000bf06270 */
[----:B------:R-:W-:Y:S05]  /*0250*/  @P0 EXIT ;  /* 0x000000000000094d */ /* 0x000fea0003800000 */
.L_x_4:
[----:B------:R-:W-:Y:S05]  /*0260*/  BSYNC.RECONVERGENT B0 ;  /* 0x0000000000007941 */ /* 0x000fea0003800200 */
.L_x_2:
[----:B------:R-:W1:Y:S02]  /*0270*/  LDC.64 R4, c[0x0][0x388] ;  /* 0x0000e200ff047b82 */ /* 0x000e640000000a00 */
[----:B-1----:R-:W-:-:S05]  /*0280*/  IMAD.WIDE R24, R0, 0x3c, R4 ;  /* 0x0000003c00187825 */ /* 0x002fca00078e0204 */
[----:B------:R1:W5:Y:S01]  /*0290*/  LDG.E.U8 R6, desc[UR4][R24.64] ;  /* 0x0000000418067981 */ /* 0x000362000c1e1100 */
[----:B------:R-:W-:Y:S01]  /*02a0*/  IMAD.WIDE R4, R3, 0x3c, R4 ;  /* 0x0000003c03047825 */ /* 0x000fe200078e0204 */
[----:B------:R-:W-:Y:S02]  /*02b0*/  BSSY.RECONVERGENT B0, `(.L_x_5) ;  /* 0x000038a000007945 */ /* 0x000fe40003800200 */
[----:B------:R1:W-:Y:S01]  /*02c0*/  STL.128 [R1], RZ ;  /* 0x000000ff01007387 */ /* 0x0003e20000100c00 */
[----:B------:R-:W-:Y:S02]  /*02d0*/  IMAD.MOV.U32 R3, RZ, RZ, R4 ;  /* 0x000000ffff037224 */ /* 0x000fe400078e0004 */
[----:B------:R-:W-:Y:S01]  /*02e0*/  IMAD.MOV.U32 R0, RZ, RZ, R5 ;  /* 0x000000ffff007224 */ /* 0x000fe200078e0005 */
[----:B------:R1:W-:Y:S01]  /*02f0*/  STL.128 [R1+0x10], RZ ;  /* 0x000010ff01007387 */ /* 0x0003e20000100c00 */
[----:B------:R-:W-:Y:S02]  /*0300*/  IMAD.MOV.U32 R14, RZ, RZ, RZ ;  /* 0x000000ffff0e7224 */ /* 0x000fe400078e00ff */
[----:B------:R-:W-:Y:S01]  /*0310*/  IMAD.MOV.U32 R2, RZ, RZ, -0x77359400 ;  /* 0x88ca6c00ff027424 */ /* 0x000fe200078e00ff */
[----:B------:R1:W-:Y:S01]  /*0320*/  STL.128 [R1+0x20], RZ ;  /* 0x000020ff01007387 */ /* 0x0003e20000100c00 */
[----:B------:R-:W-:-:S02]  /*0330*/  IMAD.MOV.U32 R4, RZ, RZ, 0x3b ;  /* 0x0000003bff047424 */ /* 0x000fc400078e00ff */
[----:B------:R-:W-:Y:S01]  /*0340*/  IMAD.MOV.U32 R5, RZ, RZ, -0x3c ;  /* 0xffffffc4ff057424 */ /* 0x000fe200078e00ff */
[----:B------:R1:W-:Y:S04]  /*0350*/  STL.128 [R1+0x30], RZ ;  /* 0x000030ff01007387 */ /* 0x0003e80000100c00 */
        /* <DEDUP_REMOVED lines=10> */
[----:B------:R1:W-:Y:S02]  /*0400*/  STL.128 [R1+0xe0], RZ ;  /* 0x0000e0ff01007387 */ /* 0x0003e40000100c00 */
.L_x_6:
[----:B---3--:R-:W-:Y:S01]  /*0410*/  IMAD.MOV.U32 R10, RZ, RZ, R3 ;  /* 0x000000ffff0a7224 */ /* 0x008fe200078e0003 */
[----:B------:R-:W-:Y:S01]  /*0420*/  MOV R11, R0 ;  /* 0x00000000000b7202 */ /* 0x000fe20000000f00 */
[----:B------:R-:W2:Y:S04]  /*0430*/  LDG.E.U8 R17, desc[UR4][R24.64+0x1] ;  /* 0x0000010418117981 */ /* 0x000ea8000c1e1100 */
[----:B------:R-:W3:Y:S01]  /*0440*/  LDG.E.U8 R10, desc[UR4][R10.64] ;  /* 0x000000040a0a7981 */ /* 0x000ee2000c1e1100 */
[C---:B------:R-:W-:Y:S01]  /*0450*/  LOP3.LUT R8, R14.reuse, 0x1, RZ, 0xc, !PT ;  /* 0x000000010e087812 */ /* 0x040fe200078e0cff */
[--C-:B0-----:R-:W-:Y:S02]  /*0460*/  IMAD R7, R14, 0xf0, R1.reuse ;  /* 0x000000f00e077824 */ /* 0x101fe400078e0201 */
[----:B------:R-:W4:Y:S02]  /*0470*/  LDG.E.U8 R23, desc[UR4][R24.64+0x8] ;  /* 0x0000080418177981 */ /* 0x000f24000c1e1100 */
[----:B------:R-:W-:-:S05]  /*0480*/  IMAD R9, R8, 0xf0, R1 ;  /* 0x000000f008097824 */ /* 0x000fca00078e0201 */
[----:B------:R-:W-:Y:S01]  /*0490*/  STL [R9], RZ ;  /* 0x000000ff09007387 */ /* 0x000fe20000100800 */
[----:B---3-5:R-:W-:-:S13]  /*04a0*/  ISETP.NE.AND P0, PT, R10, R6, PT ;  /* 0x000000060a00720c */ /* 0x028fda0003f05270 */
[----:B------:R-:W-:Y:S02]  /*04b0*/  @!P0 IMAD.MOV.U32 R16, RZ, RZ, 0x1 ;  /* 0x00000001ff108424 */ /* 0x000fe400078e00ff */
[----:B------:R-:W-:-:S03]  /*04c0*/  @P0 IMAD.MOV.U32 R18, RZ, RZ, -0x2 ;  /* 0xfffffffeff120424 */ /* 0x000fc600078e00ff */
[----:B------:R0:W-:Y:S04]  /*04d0*/  @!P0 STL [R9+0x4], R16 ;  /* 0x0000041009008387 */ /* 0x0001e80000100800 */
[----:B------:R3:W-:Y:S04]  /*04e0*/  @P0 STL [R9+0x4], R18 ;  /* 0x0000041209000387 */ /* 0x0007e80000100800 */
[----:B------:R-:W4:Y:S01]  /*04f0*/  LDL.64 R14, [R7] ;  /* 0x00000000070e7983 */ /* 0x000f220000100a00 */
[----:B--2---:R-:W-:Y:S01]  /*0500*/  ISETP.NE.AND P1, PT, R10, R17, PT ;  /* 0x000000110a00720c */ /* 0x004fe20003f25270 */
[----:B------:R-:W-:-:S02]  /*0510*/  @!P0 IMAD.MOV.U32 R11, RZ, RZ, 0x1 ;  /* 0x00000001ff0b8424 */ /* 0x000fc400078e00ff */
[----:B------:R-:W-:Y:S01]  /*0520*/  @P0 IMAD.MOV.U32 R11, RZ, RZ, -0x2 ;  /* 0xfffffffeff0b0424 */ /* 0x000fe200078e00ff */
[----:B------:R-:W2:Y:S09]  /*0530*/  LDG.E.U8 R17, desc[UR4][R24.64+0x3] ;  /* 0x0000030418117981 */ /* 0x000eb2000c1e1100 */
[----:B------:R-:W-:-:S02]  /*0540*/  @P1 IMAD.MOV.U32 R20, RZ, RZ, -0x2 ;  /* 0xfffffffeff141424 */ /* 0x000fc400078e00ff */
[----:B------:R-:W-:-:S03]  /*0550*/  @!P1 IMAD.MOV.U32 R26, RZ, RZ, 0x1 ;  /* 0x00000001ff1a9424 */ /* 0x000fc600078e00ff */
[----:B------:R1:W-:Y:S04]  /*0560*/  @P1 STL [R9+0x8], R20 ;  /* 0x0000081409001387 */ /* 0x0003e80000100800 */
[----:B------:R-:W-:Y:S01]  /*0570*/  @!P1 STL [R9+0x8], R26 ;  /* 0x0000081a09009387 */ /* 0x000fe20000100800 */
[----:B----4-:R-:W-:-:S05]  /*0580*/  VIADD R15, R15, 0xfffffffe ;  /* 0xfffffffe0f0f7836 */ /* 0x010fca0000000000 */
[----:B------:R-:W-:Y:S02]  /*0590*/  VIADDMNMX R11, R11, R14, R15, !PT ;  /* 0x0000000e0b0b7246 */ /* 0x000fe4000780010f */
[----:B------:R-:W4:Y:S02]  /*05a0*/  LDG.E.U8 R15, desc[UR4][R24.64+0x2] ;  /* 0x00000204180f7981 */ /* 0x000f24000c1e1100 */
[----:B------:R-:W-:-:S05]  /*05b0*/  VIMNMX R22, PT, PT, R11, -0x2, !PT ;  /* 0xfffffffe0b167848 */ /* 0x000fca0007fe0100 */
[----:B------:R-:W-:Y:S04]  /*05c0*/  STL [R9+0x4], R22 ;  /* 0x0000041609007387 */ /* 0x000fe80000100800 */
[----:B0-----:R-:W3:Y:S04]  /*05d0*/  LDL R16, [R7+0x8] ;  /* 0x0000080007107983 */ /* 0x001ee80000100800 */
[----:B------:R-:W2:Y:S01]  /*05e0*/  LDL R14, [R7+0x4] ;  /* 0x00000400070e7983 */ /* 0x000ea20000100800 */
[----:B------:R-:W-:Y:S01]  /*05f0*/  @P1 IMAD.MOV.U32 R11, RZ, RZ, -0x2 ;  /* 0xfffffffeff0b1424 */ /* 0x000fe200078e00ff */
[----:B------:R-:W-:-:S02]  /*0600*/  @!P1 MOV R11, 0x1 ;  /* 0x00000001000b9802 */ /* 0x000fc40000000f00 */
[----:B----4-:R-:W-:Y:S01]  /*0610*/  ISETP.NE.AND P0, PT, R10, R15, PT ;  /* 0x0000000f0a00720c */ /* 0x010fe20003f05270 */
[----:B---3--:R-:W-:-:S12]  /*0620*/  VIADD R15, R16, 0xfffffffe ;  /* 0xfffffffe100f7836 */ /* 0x008fd80000000000 */
[----:B------:R-:W-:Y:S01]  /*0630*/  @P0 IMAD.MOV.U32 R16, RZ, RZ, -0x2 ;  /* 0xfffffffeff100424 */ /* 0x000fe200078e00ff */
[----:B--2---:R-:W-:Y:S01]  /*0640*/  VIADDMNMX R11, R11, R14, R15, !PT ;  /* 0x0000000e0b0b7246 */ /* 0x004fe2000780010f */
[----:B------:R-:W-:-:S03]  /*0650*/  @!P0 IMAD.MOV.U32 R18, RZ, RZ, 0x1 ;  /* 0x00000001ff128424 */ /* 0x000fc600078e00ff */
[----:B------:R-:W-:Y:S01]  /*0660*/  VIADDMNMX R21, R22, 0xfffffffe, R11, !PT ;  /* 0xfffffffe16157846 */ /* 0x000fe2000780010b */
[----:B------:R0:W-:Y:S04]  /*0670*/  @P0 STL [R9+0xc], R16 ;  /* 0x00000c1009000387 */ /* 0x0001e80000100800 */
[----:B------:R2:W-:Y:S04]  /*0680*/  @!P0 STL [R9+0xc], R18 ;  /* 0x00000c1209008387 */ /* 0x0005e80000100800 */
[----:B------:R-:W-:Y:S04]  /*0690*/  STL [R9+0x8], R21 ;  /* 0x0000081509007387 */ /* 0x000fe80000100800 */
[----:B------:R-:W3:Y:S01]  /*06a0*/  LDL.64 R14, [R7+0x8] ;  /* 0x00000800070e7983 */ /* 0x000ee20000100a00 */
[----:B------:R-:W-:Y:S01]  /*06b0*/  ISETP.NE.AND P1, PT, R10, R17, PT ;  /* 0x000000110a00720c */ /* 0x000fe20003f25270 */
[----:B------:R-:W-:-:S02]  /*06c0*/  @P0 IMAD.MOV.U32 R11, RZ, RZ, -0x2 ;  /* 0xfffffffeff0b0424 */ /* 0x000fc400078e00ff */
[----:B------:R-:W-:-:S10]  /*06d0*/  @!P0 IMAD.MOV.U32 R11, RZ, RZ, 0x1 ;  /* 0x00000001ff0b8424 */ /* 0x000fd400078e00ff */
[----:B-1----:R-:W-:Y:S02]  /*06e0*/  @P1 IMAD.MOV.U32 R20, RZ, RZ, -0x2 ;  /* 0xfffffffeff141424 */ /* 0x002fe400078e00ff */
[----:B0-----:R-:W-:-:S03]  /*06f0*/  @!P1 IMAD.MOV.U32 R16, RZ, RZ, 0x1 ;  /* 0x00000001ff109424 */ /* 0x001fc600078e00ff */
[----:B------:R-:W-:Y:S04]  /*0700*/  @P1 STL [R9+0x10], R20 ;  /* 0x0000101409001387 */ /* 0x000fe80000100800 */
[----:B------:R0:W-:Y:S01]  /*0710*/  @!P1 STL [R9+0x10], R16 ;  /* 0x0000101009009387 */ /* 0x0001e20000100800 */
[----:B---3--:R-:W-:-:S05]  /*0720*/  VIADD R15, R15, 0xfffffffe ;  /* 0xfffffffe0f0f7836 */ /* 0x008fca0000000000 */
[----:B------:R-:W-:Y:S02]  /*0730*/  VIADDMNMX R14, R11, R14, R15, !PT ;  /* 0x0000000e0b0e7246 */ /* 0x000fe4000780010f */
[----:B------:R-:W3:Y:S02]  /*0740*/  LDG.E.U8 R11, desc[UR4][R24.64+0x4] ;  /* 0x00000404180b7981 */ /* 0x000ee4000c1e1100 */
[----:B------:R-:W-:-:S05]  /*0750*/  VIADDMNMX R19, R21, 0xfffffffe, R14, !PT ;  /* 0xfffffffe15137846 */ /* 0x000fca000780010e */
[----:B------:R-:W-:Y:S04]  /*0760*/  STL [R9+0xc], R19 ;  /* 0x00000c1309007387 */ /* 0x000fe80000100800 */
[----:B------:R-:W4:Y:S04]  /*0770*/  LDL R15, [R7+0x10] ;  /* 0x00001000070f7983 */ /* 0x000f280000100800 */
[----:B------:R-:W2:Y:S01]  /*0780*/  LDL R14, [R7+0xc] ;  /* 0x00000c00070e7983 */ /* 0x000ea20000100800 */
[----:B---3--:R-:W-:Y:S02]  /*0790*/  ISETP.NE.AND P0, PT, R10, R11, PT ;  /* 0x0000000b0a00720c */ /* 0x008fe40003f05270 */
[----:B------:R-:W-:Y:S01]  /*07a0*/  @P1 MOV R11, 0xfffffffe ;  /* 0xfffffffe000b1802 */ /* 0x000fe20000000f00 */
[----:B------:R-:W-:-:S02]  /*07b0*/  @!P1 IMAD.MOV.U32 R11, RZ, RZ, 0x1 ;  /* 0x00000001ff0b9424 */ /* 0x000fc400078e00ff */
[----:B----4-:R-:W-:-:S08]  /*07c0*/  VIADD R15, R15, 0xfffffffe ;  /* 0xfffffffe0f0f7836 */ /* 0x010fd00000000000 */
[----:B--2---:R-:W-:Y:S01]  /*07d0*/  @P0 IMAD.MOV.U32 R18, RZ, RZ, -0x2 ;  /* 0xfffffffeff120424 */ /* 0x004fe200078e00ff */
[----:B------:R-:W-:Y:S01]  /*07e0*/  VIADDMNMX R14, R11, R14, R15, !PT ;  /* 0x0000000e0b0e7246 */ /* 0x000fe2000780010f */
[----:B0-----:R-:W-:Y:S01]  /*07f0*/  @!P0 IMAD.MOV.U32 R16, RZ, RZ, 0x1 ;  /* 0x00000001ff108424 */ /* 0x001fe200078e00ff */
[----:B------:R-:W2:Y:S02]  /*0800*/  LDG.E.U8 R11, desc[UR4][R24.64+0x5] ;  /* 0x00000504180b7981 */ /* 0x000ea4000c1e1100 */
[----:B------:R-:W-:Y:S02]  /*0810*/  VIADDMNMX R20, R19, 0xfffffffe, R14, !PT ;  /* 0xfffffffe13147846 */ /* 0x000fe4000780010e */
[----:B------:R0:W-:Y:S04]  /*0820*/  @P0 STL [R9+0x14], R18 ;  /* 0x0000141209000387 */ /* 0x0001e80000100800 */
[----:B------:R1:W-:Y:S04]  /*0830*/  @!P0 STL [R9+0x14], R16 ;  /* 0x0000141009008387 */ /* 0x0003e80000100800 */
[----:B------:R-:W-:Y:S04]  /*0840*/  STL [R9+0x10], R20 ;  /* 0x0000101409007387 */ /* 0x000fe80000100800 */
[----:B------:R-:W3:Y:S01]  /*0850*/  LDL.64 R14, [R7+0x10] ;  /* 0x00001000070e7983 */ /* 0x000ee20000100a00 */
[----:B--2---:R-:W-:Y:S01]  /*0860*/  ISETP.NE.AND P1, PT, R10, R11, PT ;  /* 0x0000000b0a00720c */ /* 0x004fe20003f25270 */
[----:B------:R-:W-:-:S02]  /*0870*/  @P0 IMAD.MOV.U32 R11, RZ, RZ, -0x2 ;  /* 0xfffffffeff0b0424 */ /* 0x000fc400078e00ff */
[----:B------:R-:W-:Y:S02]  /*0880*/  @!P0 IMAD.MOV.U32 R11, RZ, RZ, 0x1 ;  /* 0x00000001ff0b8424 */ /* 0x000fe400078e00ff */
[----:B---3--:R-:W-:-:S08]  /*0890*/  VIADD R15, R15, 0xfffffffe ;  /* 0xfffffffe0f0f7836 */ /* 0x008fd00000000000 */
[----:B------:R-:W-:Y:S02]  /*08a0*/  @P1 MOV R26, 0xfffffffe ;  /* 0xfffffffe001a1802 */ /* 0x000fe40000000f00 */
[----:B------:R-:W-:Y:S01]  /*08b0*/  VIADDMNMX R11, R11, R14, R15, !PT ;  /* 0x0000000e0b0b7246 */ /* 0x000fe2000780010f */
[----:B0-----:R-:W-:Y:S01]  /*08c0*/  @!P1 IMAD.MOV.U32 R18, RZ, RZ, 0x1 ;  /* 0x00000001ff129424 */ /* 0x001fe200078e00ff */
[----:B------:R-:W2:Y:S02]  /*08d0*/  LDG.E.U8 R15, desc[UR4][R24.64+0x6] ;  /* 0x00000604180f7981 */ /* 0x000ea4000c1e1100 */
[----:B------:R-:W-:Y:S02]  /*08e0*/  VIADDMNMX R17, R20, 0xfffffffe, R11, !PT ;  /* 0xfffffffe14117846 */ /* 0x000fe4000780010b */
[----:B------:R0:W-:Y:S04]  /*08f0*/  @P1 STL [R9+0x18], R26 ;  /* 0x0000181a09001387 */ /* 0x0001e80000100800 */
[----:B------:R3:W-:Y:S04]  /*0900*/  @!P1 STL [R9+0x18], R18 ;  /* 0x0000181209009387 */ /* 0x0007e80000100800 */
[----:B------:R-:W-:Y:S04]  /*0910*/  STL [R9+0x14], R17 ;  /* 0x0000141109007387 */ /* 0x000fe80000100800 */
[----:B-1----:R-:W4:Y:S04]  /*0920*/  LDL R16, [R7+0x18] ;  /* 0x0000180007107983 */ /* 0x002f280000100800 */
[----:B------:R-:W3:Y:S01]  /*0930*/  LDL R14, [R7+0x14] ;  /* 0x00001400070e7983 */ /* 0x000ee20000100800 */
[----:B------:R-:W-:-:S02]  /*0940*/  @P1 IMAD.MOV.U32 R11, RZ, RZ, -0x2 ;  /* 0xfffffffeff0b1424 */ /* 0x000fc400078e00ff */
[----:B------:R-:W-:Y:S01]  /*0950*/  @!P1 IMAD.MOV.U32 R11, RZ, RZ, 0x1 ;  /* 0x00000001ff0b9424 */ /* 0x000fe200078e00ff */
[----:B--2---:R-:W-:Y:S01]  /*0960*/  ISETP.NE.AND P0, PT, R10, R15, PT ;  /* 0x0000000f0a00720c */ /* 0x004fe20003f05270 */
[----:B----4-:R-:W-:-:S12]  /*0970*/  VIADD R15, R16, 0xfffffffe ;  /* 0xfffffffe100f7836 */ /* 0x010fd80000000000 */
[----:B------:R-:W-:Y:S01]  /*0980*/  @P0 IMAD.MOV.U32 R16, RZ, RZ, -0x2 ;  /* 0xfffffffeff100424 */ /* 0x000fe200078e00ff */
[----:B---3--:R-:W-:Y:S01]  /*0990*/  VIADDMNMX R14, R11, R14, R15, !PT ;  /* 0x0000000e0b0e7246 */ /* 0x008fe2000780010f */
[----:B0-----:R-:W-:Y:S01]  /*09a0*/  @!P0 IMAD.MOV.U32 R26, RZ, RZ, 0x1 ;  /* 0x00000001ff1a8424 */ /* 0x001fe200078e00ff */
[----:B------:R-:W2:Y:S02]  /*09b0*/  LDG.E.U8 R11, desc[UR4][R24.64+0x7] ;  /* 0x00000704180b7981 */ /* 0x000ea4000c1e1100 */
[----:B------:R-:W-:Y:S02]  /*09c0*/  VIADDMNMX R18, R17, 0xfffffffe, R14, !PT ;  /* 0xfffffffe11127846 */ /* 0x000fe4000780010e */
[----:B------:R0:W-:Y:S04]  /*09d0*/  @P0 STL [R9+0x1c], R16 ;  /* 0x00001c1009000387 */ /* 0x0001e80000100800 */
[----:B------:R-:W-:Y:S04]  /*09e0*/  @!P0 STL [R9+0x1c], R26 ;  /* 0x00001c1a09008387 */ /* 0x000fe80000100800 */
[----:B------:R-:W-:Y:S04]  /*09f0*/  STL [R9+0x18], R18 ;  /* 0x0000181209007387 */ /* 0x000fe80000100800 */
[----:B------:R-:W3:Y:S01]  /*0a00*/  LDL.64 R14, [R7+0x18] ;  /* 0x00001800070e7983 */ /* 0x000ee20000100a00 */
[----:B--2---:R-:W-:Y:S01]  /*0a10*/  ISETP.NE.AND P1, PT, R10, R11, PT ;  /* 0x0000000b0a00720c */ /* 0x004fe20003f25270 */
[----:B------:R-:W-:Y:S01]  /*0a20*/  @P0 IMAD.MOV.U32 R11, RZ, RZ, -0x2 ;  /* 0xfffffffeff0b0424 */ /* 0x000fe200078e00ff */
[----:B------:R-:W-:Y:S01]  /*0a30*/  @!P0 MOV R11, 0x1 ;  /* 0x00000001000b8802 */ /* 0x000fe20000000f00 */
[----:B---3--:R-:W-:-:S10]  /*0a40*/  VIADD R15, R15, 0xfffffffe ;  /* 0xfffffffe0f0f7836 */ /* 0x008fd40000000000 */
[----:B------:R-:W-:Y:S01]  /*0a50*/  @P1 IMAD.MOV.U32 R28, RZ, RZ, -0x2 ;  /* 0xfffffffeff1c1424 */ /* 0x000fe200078e00ff */
[----:B------:R-:W-:Y:S01]  /*0a60*/  VIADDMNMX R11, R11, R14, R15, !PT ;  /* 0x0000000e0b0b7246 */ /* 0x000fe2000780010f */
[----:B------:R-:W-:-:S03]  /*0a70*/  @!P1 IMAD.MOV.U32 R27, RZ, RZ, 0x1 ;  /* 0x00000001ff1b9424 */ /* 0x000fc600078e00ff */
[----:B0-----:R-:W-:Y:S01]  /*0a80*/  VIADDMNMX R16, R18, 0xfffffffe, R11, !PT ;  /* 0xfffffffe12107846 */ /* 0x001fe2000780010b */
[----:B------:R-:W-:Y:S04]  /*0a90*/  @P1 STL [R9+0x20], R28 ;  /* 0x0000201c09001387 */ /* 0x000fe80000100800 */
[----:B------:R0:W-:Y:S04]  /*0aa0*/  @!P1 STL [R9+0x20], R27 ;  /* 0x0000201b09009387 */ /* 0x0001e80000100800 */
[----:B------:R-:W-:Y:S04]  /*0ab0*/  STL [R9+0x1c], R16 ;  /* 0x00001c1009007387 */ /* 0x000fe80000100800 */
[----:B------:R-:W2:Y:S04]  /*0ac0*/  LDL R15, [R7+0x20] ;  /* 0x00002000070f7983 */ /* 0x000ea80000100800 */
[----:B------:R-:W3:Y:S01]  /*0ad0*/  LDL R14, [R7+0x1c] ;  /* 0x00001c00070e7983 */ /* 0x000ee20000100800 */
[----:B------:R-:W-:Y:S01]  /*0ae0*/  ISETP.NE.AND P0, PT, R10, R23, PT ;  /* 0x000000170a00720c */ /* 0x000fe20003f05270 */
[----:B------:R-:W-:-:S02]  /*0af0*/  @P1 IMAD.MOV.U32 R11, RZ, RZ, -0x2 ;  /* 0xfffffffeff0b1424 */ /* 0x000fc400078e00ff */
[----:B------:R-:W-:Y:S01]  /*0b00*/  @!P1 IMAD.MOV.U32 R11, RZ, RZ, 0x1 ;  /* 0x00000001ff0b9424 */ /* 0x000fe200078e00ff */
[----:B0-----:R-:W4:Y:S09]  /*0b10*/  LDG.E.U8 R27, desc[UR4][R24.64+0x9] ;  /* 0x00000904181b7981 */ /* 0x001f32000c1e1100 */
[----:B------:R-:W-:Y:S01]  /*0b20*/  @P0 IMAD.MOV.U32 R26, RZ, RZ, -0x2 ;  /* 0xfffffffeff1a0424 */ /* 0x000fe200078e00ff */
[----:B------:R-:W-:-:S04]  /*0b30*/  @!P0 MOV R28, 0x1 ;  /* 0x00000001001c8802 */ /* 0x000fc80000000f00 */
[----:B------:R0:W-:Y:S04]  /*0b40*/  @P0 STL [R9+0x24], R26 ;  /* 0x0000241a09000387 */ /* 0x0001e80000100800 */
[----:B------:R-:W-:Y:S01]  /*0b50*/  @!P0 STL [R9+0x24], R28 ;  /* 0x0000241c09008387 */ /* 0x000fe20000100800 */
[----:B--2---:R-:W-:-:S05]  /*0b60*/  VIADD R15, R15, 0xfffffffe ;  /* 0xfffffffe0f0f7836 */ /* 0x004fca0000000000 */
[----:B---3--:R-:W-:-:S04]  /*0b70*/  VIADDMNMX R11, R11, R14, R15, !PT ;  /* 0x0000000e0b0b7246 */ /* 0x008fc8000780010f */
[----:B------:R-:W-:-:S05]  /*0b80*/  VIADDMNMX R11, R16, 0xfffffffe, R11, !PT ;  /* 0xfffffffe100b7846 */ /* 0x000fca000780010b */
[----:B------:R-:W-:Y:S04]  /*0b90*/  STL [R9+0x20], R11 ;  /* 0x0000200b09007387 */ /* 0x000fe80000100800 */
[----:B------:R-:W2:Y:S01]  /*0ba0*/  LDL.64 R14, [R7+0x20] ;  /* 0x00002000070e7983 */ /* 0x000ea20000100a00 */
[----:B------:R-:W-:Y:S02]  /*0bb0*/  @P0 IMAD.MOV.U32 R23, RZ, RZ, -0x2 ;  /* 0xfffffffeff170424 */ /* 0x000fe400078e00ff */
[----:B------:R-:W-:Y:S01]  /*0bc0*/  @!P0 IMAD.MOV.U32 R23, RZ, RZ, 0x1 ;  /* 0x00000001ff178424 */ /* 0x000fe200078e00ff */
[----:B----4-:R-:W-:Y:S02]  /*0bd0*/  ISETP.NE.AND P0, PT, R10, R27, PT ;  /* 0x0000001b0a00720c */ /* 0x010fe40003f05270 */
[----:B------:R-:W3:Y:S11]  /*0be0*/  LDG.E.U8 R27, desc[UR4][R24.64+0xa] ;  /* 0x00000a04181b7981 */ /* 0x000ef6000c1e1100 */
[----:B------:R-:W-:-:S02]  /*0bf0*/  @P0 IMAD.MOV.U32 R29, RZ, RZ, -0x2 ;  /* 0xfffffffeff1d0424 */ /* 0x000fc400078e00ff */
[----:B0-----:R-:W-:-:S03]  /*0c00*/  @!P0 IMAD.MOV.U32 R26, RZ, RZ, 0x1 ;  /* 0x00000001ff1a8424 */ /* 0x001fc600078e00ff */
[----:B------:R0:W-:Y:S04]  /*0c10*/  @P0 STL [R9+0x28], R29 ;  /* 0x0000281d09000387 */ /* 0x0001e80000100800 */
[----:B------:R1:W-:Y:S01]  /*0c20*/  @!P0 STL [R9+0x28], R26 ;  /* 0x0000281a09008387 */ /* 0x0003e20000100800 */
[----:B------:R-:W-:Y:S01]  /*0c30*/  VIMNMX R22, PT, PT, R22, R2, !PT ;  /* 0x0000000216167248 */ /* 0x000fe20007fe0100 */
[----:B--2---:R-:W-:Y:S02]  /*0c40*/  VIADD R15, R15, 0xfffffffe ;  /* 0xfffffffe0f0f7836 */ /* 0x004fe40000000000 */
[----:B0-----:R-:W2:Y:S03]  /*0c50*/  LDG.E.U8 R29, desc[UR4][R24.64+0xb] ;  /* 0x00000b04181d7981 */ /* 0x001ea6000c1e1100 */
[----:B------:R-:W-:-:S04]  /*0c60*/  VIADDMNMX R14, R23, R14, R15, !PT ;  /* 0x0000000e170e7246 */ /* 0x000fc8000780010f */
[----:B------:R-:W-:-:S05]  /*0c70*/  VIADDMNMX R23, R11, 0xfffffffe, R14, !PT ;  /* 0xfffffffe0b177846 */ /* 0x000fca000780010e */
[----:B------:R-:W-:Y:S04]  /*0c80*/  STL [R9+0x24], R23 ;  /* 0x0000241709007387 */ /* 0x000fe80000100800 */
[----:B-1----:R-:W4:Y:S04]  /*0c90*/  LDL R26, [R7+0x28] ;  /* 0x00002800071a7983 */ /* 0x002f280000100800 */
[----:B------:R-:W2:Y:S01]  /*0ca0*/  LDL R15, [R7+0x24] ;  /* 0x00002400070f7983 */ /* 0x000ea20000100800 */
[----:B------:R-:W-:Y:S02]  /*0cb0*/  @P0 IMAD.MOV.U32 R14, RZ, RZ, -0x2 ;  /* 0xfffffffeff0e0424 */ /* 0x000fe400078e00ff */
[----:B------:R-:W-:Y:S01]  /*0cc0*/  @!P0 IMAD.MOV.U32 R14, RZ, RZ, 0x1 ;  /* 0x00000001ff0e8424 */ /* 0x000fe200078e00ff */
[----:B---3--:R-:W-:-:S02]  /*0cd0*/  ISETP.NE.AND P0, PT, R10, R27, PT ;  /* 0x0000001b0a00720c */ /* 0x008fc40003f05270 */
[----:B------:R-:W-:-:S11]  /*0ce0*/  VIMNMX R22, PT, PT, R21, R22, !PT ;  /* 0x0000001615167248 */ /* 0x000fd60007fe0100 */
[----:B------:R-:W-:Y:S01]  /*0cf0*/  @!P0 IMAD.MOV.U32 R28, RZ, RZ, 0x1 ;  /* 0x00000001ff1c8424 */ /* 0x000fe200078e00ff */
[----:B----4-:R-:W-:Y:S01]  /*0d00*/  IADD3 R21, PT, PT, R26, -0x2, RZ ;  /* 0xfffffffe1a157810 */ /* 0x010fe20007ffe0ff */
[----:B------:R-:W-:-:S03]  /*0d10*/  @P0 IMAD.MOV.U32 R26, RZ, RZ, -0x2 ;  /* 0xfffffffeff1a0424 */ /* 0x000fc600078e00ff */
[----:B--2---:R-:W-:-:S04]  /*0d20*/  VIADDMNMX R14, R14, R15, R21, !PT ;  /* 0x0000000f0e0e7246 */ /* 0x004fc80007800115 */
[----:B------:R-:W-:Y:S01]  /*0d30*/  VIADDMNMX R21, R23, 0xfffffffe, R14, !PT ;  /* 0xfffffffe17157846 */ /* 0x000fe2000780010e */
[----:B------:R-:W-:Y:S04]  /*0d40*/  @P0 STL [R9+0x2c], R26 ;  /* 0x00002c1a09000387 */ /* 0x000fe80000100800 */
[----:B------:R0:W-:Y:S04]  /*0d50*/  @!P0 STL [R9+0x2c], R28 ;  /* 0x00002c1c09008387 */ /* 0x0001e80000100800 */
[----:B------:R-:W-:Y:S04]  /*0d60*/  STL [R9+0x28], R21 ;  /* 0x0000281509007387 */ /* 0x000fe80000100800 */
[----:B------:R-:W2:Y:S01]  /*0d70*/  LDL.64 R14, [R7+0x28] ;  /* 0x00002800070e7983 */ /* 0x000ea20000100a00 */
[----:B------:R-:W-:Y:S01]  /*0d80*/  VIMNMX R27, PT, PT, R19, R22, !PT ;  /* 0x00000016131b7248 */ /* 0x000fe20007fe0100 */
[----:B------:R-:W-:-:S02]  /*0d90*/  @P0 IMAD.MOV.U32 R19, RZ, RZ, -0x2 ;  /* 0xfffffffeff130424 */ /* 0x000fc400078e00ff */
[----:B------:R-:W-:Y:S01]  /*0da0*/  @!P0 IMAD.MOV.U32 R19, RZ, RZ, 0x1 ;  /* 0x00000001ff138424 */ /* 0x000fe200078e00ff */
[----:B------:R-:W-:Y:S02]  /*0db0*/  ISETP.NE.AND P0, PT, R10, R29, PT ;  /* 0x0000001d0a00720c */ /* 0x000fe40003f05270 */
[----:B------:R-:W-:Y:S02]  /*0dc0*/  VIMNMX R22, PT, PT, R20, R27, !PT ;  /* 0x0000001b14167248 */ /* 0x000fe40007fe0100 */
[----:B------:R-:W3:Y:S09]  /*0dd0*/  LDG.E.U8 R27, desc[UR4][R24.64+0xc] ;  /* 0x00000c04181b7981 */ /* 0x000ef2000c1e1100 */
[----:B0-----:R-:W-:-:S02]  /*0de0*/  @P0 IMAD.MOV.U32 R28, RZ, RZ, -0x2 ;  /* 0xfffffffeff1c0424 */ /* 0x001fc400078e00ff */
[----:B------:R-:W-:-:S03]  /*0df0*/  @!P0 IMAD.MOV.U32 R29, RZ, RZ, 0x1 ;  /* 0x00000001ff1d8424 */ /* 0x000fc600078e00ff */
[----:B------:R-:W-:Y:S04]  /*0e00*/  @P0 STL [R9+0x30], R28 ;  /* 0x0000301c09000387 */ /* 0x000fe80000100800 */
[----:B------:R0:W-:Y:S04]  /*0e10*/  @!P0 STL [R9+0x30], R29 ;  /* 0x0000301d09008387 */ /* 0x0001e80000100800 */
[----:B0-----:R-:W4:Y:S01]  /*0e20*/  LDG.E.U8 R29, desc[UR4][R24.64+0xd] ;  /* 0x00000d04181d7981 */ /* 0x001f22000c1e1100 */
[----:B--2---:R-:W-:-:S05]  /*0e30*/  VIADD R15, R15, 0xfffffffe ;  /* 0xfffffffe0f0f7836 */ /* 0x004fca0000000000 */
[----:B------:R-:W-:-:S04]  /*0e40*/  VIADDMNMX R14, R19, R14, R15, !PT ;  /* 0x0000000e130e7246 */ /* 0x000fc8000780010f */
[----:B------:R-:W-:-:S05]  /*0e50*/  VIADDMNMX R19, R21, 0xfffffffe, R14, !PT ;  /* 0xfffffffe15137846 */ /* 0x000fca000780010e */
[----:B------:R-:W-:Y:S04]  /*0e60*/  STL [R9+0x2c], R19 ;  /* 0x00002c1309007387 */ /* 0x000fe80000100800 */
[----:B------:R-:W2:Y:S04]  /*0e70*/  LDL R26, [R7+0x30] ;  /* 0x00003000071a7983 */ /* 0x000ea80000100800 */
[----:B------:R-:W4:Y:S01]  /*0e80*/  LDL R15, [R7+0x2c] ;  /* 0x00002c00070f7983 */ /* 0x000f220000100800 */
[----:B------:R-:W-:Y:S01]  /*0e90*/  @P0 MOV R14, 0xfffffffe ;  /* 0xfffffffe000e0802 */ /* 0x000fe20000000f00 */
[----:B------:R-:W-:Y:S01]  /*0ea0*/  @!P0 IMAD.MOV.U32 R14, RZ, RZ, 0x1 ;  /* 0x00000001ff0e8424 */ /* 0x000fe200078e00ff */
[----:B---3--:R-:W-:-:S13]  /*0eb0*/  ISETP.NE.AND P0, PT, R10, R27, PT ;  /* 0x0000001b0a00720c */ /* 0x008fda0003f05270 */
[----:B------:R-:W-:Y:S02]  /*0ec0*/  @!P0 IMAD.MOV.U32 R28, RZ, RZ, 0x1 ;  /* 0x00000001ff1c8424 */ /* 0x000fe400078e00ff */
[----:B--2---:R-:W-:-:S05]  /*0ed0*/  VIADD R26, R26, 0xfffffffe ;  /* 0xfffffffe1a1a7836 */ /* 0x004fca0000000000 */
[----:B----4-:R-:W-:Y:S01]  /*0ee0*/  VIADDMNMX R14, R14, R15, R26, !PT ;  /* 0x0000000f0e0e7246 */ /* 0x010fe2000780011a */
[----:B------:R-:W-:-:S03]  /*0ef0*/  @P0 IMAD.MOV.U32 R26, RZ, RZ, -0x2 ;  /* 0xfffffffeff1a0424 */ /* 0x000fc600078e00ff */
[----:B------:R-:W-:Y:S02]  /*0f00*/  VIADDMNMX R20, R19, 0xfffffffe, R14, !PT ;  /* 0xfffffffe13147846 */ /* 0x000fe4000780010e */
[----:B------:R0:W-:Y:S04]  /*0f10*/  @P0 STL [R9+0x34], R26 ;  /* 0x0000341a09000387 */ /* 0x0001e80000100800 */
[----:B------:R1:W-:Y:S04]  /*0f20*/  @!P0 STL [R9+0x34], R28 ;  /* 0x0000341c09008387 */ /* 0x0003e80000100800 */
[----:B------:R-:W-:Y:S04]  /*0f30*/  STL [R9+0x30], R20 ;  /* 0x0000301409007387 */ /* 0x000fe80000100800 */
[----:B------:R-:W2:Y:S01]  /*0f40*/  LDL.64 R14, [R7+0x30] ;  /* 0x00003000070e7983 */ /* 0x000ea20000100a00 */
[----:B------:R-:W-:Y:S01]  /*0f50*/  VIMNMX R27, PT, PT, R17, R22, !PT ;  /* 0x00000016111b7248 */ /* 0x000fe20007fe0100 */
[----:B------:R-:W-:-:S02]  /*0f60*/  @P0 IMAD.MOV.U32 R17, RZ, RZ, -0x2 ;  /* 0xfffffffeff110424 */ /* 0x000fc400078e00ff */
[----:B------:R-:W-:Y:S01]  /*0f70*/  @!P0 IMAD.MOV.U32 R17, RZ, RZ, 0x1 ;  /* 0x00000001ff118424 */ /* 0x000fe200078e00ff */
[----:B------:R-:W-:Y:S02]  /*0f80*/  ISETP.NE.AND P0, PT, R10, R29, PT ;  /* 0x0000001d0a00720c */ /* 0x000fe40003f05270 */
[----:B------:R-:W3:Y:S11]  /*0f90*/  LDG.E.U8 R29, desc[UR4][R24.64+0xe] ;  /* 0x00000e04181d7981 */ /* 0x000ef6000c1e1100 */
[----:B0-----:R-:W-:Y:S01]  /*0fa0*/  @P0 MOV R26, 0xfffffffe ;  /* 0xfffffffe001a0802 */ /* 0x001fe20000000f00 */
[----:B-1----:R-:W-:-:S04]  /*0fb0*/  @!P0 IMAD.MOV.U32 R28, RZ, RZ, 0x1 ;  /* 0x00000001ff1c8424 */ /* 0x002fc800078e00ff */
[----:B------:R0:W-:Y:S04]  /*0fc0*/  @P0 STL [R9+0x38], R26 ;  /* 0x0000381a09000387 */ /* 0x0001e80000100800 */
[----:B------:R1:W-:Y:S01]  /*0fd0*/  @!P0 STL [R9+0x38], R28 ;  /* 0x0000381c09008387 */ /* 0x0003e20000100800 */
[----:B--2---:R-:W-:-:S05]  /*0fe0*/  VIADD R15, R15, 0xfffffffe ;  /* 0xfffffffe0f0f7836 */ /* 0x004fca0000000000 */
[----:B------:R-:W-:-:S04]  /*0ff0*/  VIADDMNMX R17, R17, R14, R15, !PT ;  /* 0x0000000e11117246 */ /* 0x000fc8000780010f */
[----:B------:R-:W-:-:S05]  /*1000*/  VIADDMNMX R17, R20, 0xfffffffe, R17, !PT ;  /* 0xfffffffe14117846 */ /* 0x000fca0007800111 */
[----:B------:R-:W-:Y:S04]  /*1010*/  STL [R9+0x34], R17 ;  /* 0x0000341109007387 */ /* 0x000fe80000100800 */
[----:B------:R-:W2:Y:S04]  /*1020*/  LDL R22, [R7+0x38] ;  /* 0x0000380007167983 */ /* 0x000ea80000100800 */
[----:B------:R-:W4:Y:S01]  /*1030*/  LDL R15, [R7+0x34] ;  /* 0x00003400070f7983 */ /* 0x000f220000100800 */
[----:B------:R-:W-:Y:S02]  /*1040*/  @P0 IMAD.MOV.U32 R14, RZ, RZ, -0x2 ;  /* 0xfffffffeff0e0424 */ /* 0x000fe400078e00ff */
[----:B------:R-:W-:Y:S01]  /*1050*/  @!P0 IMAD.MOV.U32 R14, RZ, RZ, 0x1 ;  /* 0x00000001ff0e8424 */ /* 0x000fe200078e00ff */
[----:B---3--:R-:W-:-:S02]  /*1060*/  ISETP.NE.AND P0, PT, R10, R29, PT ;  /* 0x0000001d0a00720c */ /* 0x008fc40003f05270 */
[----:B------:R-:W-:Y:S01]  /*1070*/  VIMNMX R27, PT, PT, R18, R27, !PT ;  /* 0x0000001b121b7248 */ /* 0x000fe20007fe0100 */
[----:B------:R-:W3:Y:S10]  /*1080*/  LDG.E.U8 R29, desc[UR4][R24.64+0xf] ;  /* 0x00000f04181d7981 */ /* 0x000ef4000c1e1100 */
[----:B0-----:R-:W-:-:S02]  /*1090*/  @P0 IMAD.MOV.U32 R26, RZ, RZ, -0x2 ;  /* 0xfffffffeff1a0424 */ /* 0x001fc400078e00ff */
[----:B-1----:R-:W-:-:S03]  /*10a0*/  @!P0 IMAD.MOV.U32 R28, RZ, RZ, 0x1 ;  /* 0x00000001ff1c8424 */ /* 0x002fc600078e00ff */
[----:B------:R0:W-:Y:S04]  /*10b0*/  @P0 STL [R9+0x3c], R26 ;  /* 0x00003c1a09000387 */ /* 0x0001e80000100800 */
[----:B------:R1:W-:Y:S01]  /*10c0*/  @!P0 STL [R9+0x3c], R28 ;  /* 0x00003c1c09008387 */ /* 0x0003e20000100800 */
[----:B--2---:R-:W-:-:S05]  /*10d0*/  VIADD R18, R22, 0xfffffffe ;  /* 0xfffffffe16127836 */ /* 0x004fca0000000000 */
[----:B----4-:R-:W-:-:S04]  /*10e0*/  VIADDMNMX R18, R14, R15, R18, !PT ;  /* 0x0000000f0e127246 */ /* 0x010fc80007800112 */
[----:B------:R-:W-:-:S05]  /*10f0*/  VIADDMNMX R18, R17, 0xfffffffe, R18, !PT ;  /* 0xfffffffe11127846 */ /* 0x000fca0007800112 */
[----:B------:R-:W-:Y:S04]  /*1100*/  STL [R9+0x38], R18 ;  /* 0x0000381209007387 */ /* 0x000fe80000100800 */
[----:B------:R-:W2:Y:S01]  /*1110*/  LDL.64 R14, [R7+0x38] ;  /* 0x00003800070e7983 */ /* 0x000ea20000100a00 */
[----:B------:R-:W-:Y:S01]  /*1120*/  VIMNMX R22, PT, PT, R16, R27, !PT ;  /* 0x0000001b10167248 */ /* 0x000fe20007fe0100 */
[----:B------:R-:W-:Y:S01]  /*1130*/  @P0 IMAD.MOV.U32 R27, RZ, RZ, -0x2 ;  /* 0xfffffffeff1b0424 */ /* 0x000fe200078e00ff */
[----:B------:R-:W-:Y:S02]  /*1140*/  @!P0 MOV R27, 0x1 ;  /* 0x00000001001b8802 */ /* 0x000fe40000000f00 */
[----:B---3--:R-:W-:-:S13]  /*1150*/  ISETP.NE.AND P0, PT, R10, R29, PT ;  /* 0x0000001d0a00720c */ /* 0x008fda0003f05270 */
[----:B0-----:R-:W-:Y:S02]  /*1160*/  @P0 IMAD.MOV.U32 R26, RZ, RZ, -0x2 ;  /* 0xfffffffeff1a0424 */ /* 0x001fe400078e00ff */
[----:B-1----:R-:W-:-:S03]  /*1170*/  @!P0 IMAD.MOV.U32 R28, RZ, RZ, 0x1 ;  /* 0x00000001ff1c8424 */ /* 0x002fc600078e00ff */
[----:B------:R-:W-:Y:S04]  /*1180*/  @P0 STL [R9+0x40], R26 ;  /* 0x0000401a09000387 */ /* 0x000fe80000100800 */
[----:B------:R0:W-:Y:S01]  /*1190*/  @!P0 STL [R9+0x40], R28 ;  /* 0x0000401c09008387 */ /* 0x0001e20000100800 */
[----:B--2---:R-:W-:-:S05]  /*11a0*/  VIADD R15, R15, 0xfffffffe ;  /* 0xfffffffe0f0f7836 */ /* 0x004fca0000000000 */
[----:B------:R-:W-:Y:S02]  /*11b0*/  VIADDMNMX R15, R27, R14, R15, !PT ;  /* 0x0000000e1b0f7246 */ /* 0x000fe4000780010f */
[----:B------:R-:W2:Y:S02]  /*11c0*/  LDG.E.U8 R27, desc[UR4][R24.64+0x10] ;  /* 0x00001004181b7981 */ /* 0x000ea4000c1e1100 */
[----:B------:R-:W-:-:S05]  /*11d0*/  VIADDMNMX R16, R18, 0xfffffffe, R15, !PT ;  /* 0xfffffffe12107846 */ /* 0x000fca000780010f */
[----:B------:R-:W-:Y:S04]  /*11e0*/  STL [R9+0x3c], R16 ;  /* 0x00003c1009007387 */ /* 0x000fe80000100800 */
[----:B------:R-:W3:Y:S04]  /*11f0*/  LDL R15, [R7+0x40] ;  /* 0x00004000070f7983 */ /* 0x000ee80000100800 */
[----:B------:R-:W4:Y:S01]  /*1200*/  LDL R14, [R7+0x3c] ;  /* 0x00003c00070e7983 */ /* 0x000f220000100800 */
[----:B------:R-:W-:Y:S01]  /*1210*/  VIMNMX R22, PT, PT, R11, R22, !PT ;  /* 0x000000160b167248 */ /* 0x000fe20007fe0100 */
[----:B------:R-:W-:-:S02]  /*1220*/  @P0 IMAD.MOV.U32 R11, RZ, RZ, -0x2 ;  /* 0xfffffffeff0b0424 */ /* 0x000fc400078e00ff */
[----:B------:R-:W-:Y:S01]  /*1230*/  @!P0 IMAD.MOV.U32 R11, RZ, RZ, 0x1 ;  /* 0x00000001ff0b8424 */ /* 0x000fe200078e00ff */
[----:B--2---:R-:W-:Y:S02]  /*1240*/  ISETP.NE.AND P0, PT, R10, R27, PT ;  /* 0x0000001b0a00720c */ /* 0x004fe40003f05270 */
[----:B------:R-:W2:Y:S01]  /*1250*/  LDG.E.U8 R27, desc[UR4][R24.64+0x11] ;  /* 0x00001104181b7981 */ /* 0x000ea2000c1e1100 */
[----:B---3--:R-:W-:-:S10]  /*1260*/  VIADD R15, R15, 0xfffffffe ;  /* 0xfffffffe0f0f7836 */ /* 0x008fd40000000000 */
[----:B0-----:R-:W-:Y:S01]  /*1270*/  @P0 IMAD.MOV.U32 R28, RZ, RZ, -0x2 ;  /* 0xfffffffeff1c0424 */ /* 0x001fe200078e00ff */
[----:B----4-:R-:W-:Y:S02]  /*1280*/  VIADDMNMX R11, R11, R14, R15, !PT ;  /* 0x0000000e0b0b7246 */ /* 0x010fe4000780010f */
[----:B------:R-:W-:Y:S02]  /*1290*/  @!P0 MOV R29, 0x1 ;  /* 0x00000001001d8802 */ /* 0x000fe40000000f00 */
[----:B------:R-:W-:Y:S01]  /*12a0*/  VIADDMNMX R11, R16, 0xfffffffe, R11, !PT ;  /* 0xfffffffe100b7846 */ /* 0x000fe2000780010b */
[----:B------:R0:W-:Y:S04]  /*12b0*/  @P0 STL [R9+0x44], R28 ;  /* 0x0000441c09000387 */ /* 0x0001e80000100800 */
[----:B------:R1:W-:Y:S04]  /*12c0*/  @!P0 STL [R9+0x44], R29 ;  /* 0x0000441d09008387 */ /* 0x0003e80000100800 */
[----:B------:R-:W-:Y:S04]  /*12d0*/  STL [R9+0x40], R11 ;  /* 0x0000400b09007387 */ /* 0x000fe80000100800 */
[----:B------:R-:W3:Y:S01]  /*12e0*/  LDL.64 R14, [R7+0x40] ;  /* 0x00004000070e7983 */ /* 0x000ee20000100a00 */
[----:B------:R-:W-:Y:S01]  /*12f0*/  VIMNMX R26, PT, PT, R23, R22, !PT ;  /* 0x00000016171a7248 */ /* 0x000fe20007fe0100 */
[----:B------:R-:W-:-:S02]  /*1300*/  @P0 IMAD.MOV.U32 R23, RZ, RZ, -0x2 ;  /* 0xfffffffeff170424 */ /* 0x000fc400078e00ff */
[----:B------:R-:W-:Y:S01]  /*1310*/  @!P0 IMAD.MOV.U32 R23, RZ, RZ, 0x1 ;  /* 0x00000001ff178424 */ /* 0x000fe200078e00ff */
[----:B--2---:R-:W-:-:S13]  /*1320*/  ISETP.NE.AND P0, PT, R10, R27, PT ;  /* 0x0000001b0a00720c */ /* 0x004fda0003f05270 */
[----:B0-----:R-:W-:Y:S02]  /*1330*/  @P0 IMAD.MOV.U32 R28, RZ, RZ, -0x2 ;  /* 0xfffffffeff1c0424 */ /* 0x001fe400078e00ff */
[----:B-1----:R-:W-:-:S03]  /*1340*/  @!P0 IMAD.MOV.U32 R29, RZ, RZ, 0x1 ;  /* 0x00000001ff1d8424 */ /* 0x002fc600078e00ff */
[----:B------:R0:W-:Y:S01]  /*1350*/  @P0 STL [R9+0x48], R28 ;  /* 0x0000481c09000387 */ /* 0x0001e20000100800 */
[----:B---3--:R-:W-:-:S05]  /*1360*/  VIADD R15, R15, 0xfffffffe ;  /* 0xfffffffe0f0f7836 */ /* 0x008fca0000000000 */
[----:B------:R-:W-:Y:S02]  /*1370*/  VIADDMNMX R14, R23, R14, R15, !PT ;  /* 0x0000000e170e7246 */ /* 0x000fe4000780010f */
[----:B------:R-:W2:Y:S02]  /*1380*/  LDG.E.U8 R23, desc[UR4][R24.64+0x12] ;  /* 0x0000120418177981 */ /* 0x000ea4000c1e1100 */
[----:B------:R-:W-:Y:S02]  /*1390*/  VIADDMNMX R22, R11, 0xfffffffe, R14, !PT ;  /* 0xfffffffe0b167846 */ /* 0x000fe4000780010e */
[----:B------:R1:W-:Y:S04]  /*13a0*/  @!P0 STL [R9+0x48], R29 ;  /* 0x0000481d09008387 */ /* 0x0003e80000100800 */
[----:B------:R-:W-:Y:S04]  /*13b0*/  STL [R9+0x44], R22 ;  /* 0x0000441609007387 */ /* 0x000fe80000100800 */
[----:B------:R-:W3:Y:S04]  /*13c0*/  LDL R27, [R7+0x48] ;  /* 0x00004800071b7983 */ /* 0x000ee80000100800 */
[----:B------:R-:W4:Y:S01]  /*13d0*/  LDL R15, [R7+0x44] ;  /* 0x00004400070f7983 */ /* 0x000f220000100800 */
[----:B------:R-:W-:-:S02]  /*13e0*/  @P0 IMAD.MOV.U32 R14, RZ, RZ, -0x2 ;  /* 0xfffffffeff0e0424 */ /* 0x000fc400078e00ff */
[----:B------:R-:W-:Y:S01]  /*13f0*/  @!P0 IMAD.MOV.U32 R14, RZ, RZ, 0x1 ;  /* 0x00000001ff0e8424 */ /* 0x000fe200078e00ff */
[----:B------:R-:W-:Y:S02]  /*1400*/  VIMNMX R26, PT, PT, R21, R26, !PT ;  /* 0x0000001a151a7248 */ /* 0x000fe40007fe0100 */
[----:B--2---:R-:W-:Y:S02]  /*1410*/  ISETP.NE.AND P0, PT, R10, R23, PT ;  /* 0x000000170a00720c */ /* 0x004fe40003f05270 */
[----:B---3--:R-:W-:-:S11]  /*1420*/  IADD3 R21, PT, PT, R27, -0x2, RZ ;  /* 0xfffffffe1b157810 */ /* 0x008fd60007ffe0ff */
[----:B0-----:R-:W-:Y:S01]  /*1430*/  @P0 IMAD.MOV.U32 R28, RZ, RZ, -0x2 ;  /* 0xfffffffeff1c0424 */ /* 0x001fe200078e00ff */
[----:B------:R-:W2:Y:S01]  /*1440*/  LDG.E.U8 R27, desc[UR4][R24.64+0x13] ;  /* 0x00001304181b7981 */ /* 0x000ea2000c1e1100 */
[----:B----4-:R-:W-:Y:S01]  /*1450*/  VIADDMNMX R21, R14, R15, R21, !PT ;  /* 0x0000000f0e157246 */ /* 0x010fe20007800115 */
[----:B-1----:R-:W-:-:S03]  /*1460*/  @!P0 IMAD.MOV.U32 R29, RZ, RZ, 0x1 ;  /* 0x00000001ff1d8424 */ /* 0x002fc600078e00ff */
        /* <DEDUP_REMOVED lines=8> */
[----:B------:R-:W-:Y:S02]  /*14f0*/  VIMNMX R26, PT, PT, R20, R23, !PT ;  /* 0x00000017141a7248 */ /* 0x000fe40007fe0100 */
[----:B------:R-:W4:Y:S01]  /*1500*/  LDG.E.U8 R23, desc[UR4][R24.64+0x14] ;  /* 0x0000140418177981 */ /* 0x000f22000c1e1100 */
[----:B--2---:R-:W-:Y:S01]  /*1510*/  ISETP.NE.AND P0, PT, R10, R27, PT ;  /* 0x0000001b0a00720c */ /* 0x004fe20003f05270 */
[----:B---3--:R-:W-:-:S12]  /*1520*/  VIADD R15, R15, 0xfffffffe ;  /* 0xfffffffe0f0f7836 */ /* 0x008fd80000000000 */
[----:B0-----:R-:W-:Y:S01]  /*1530*/  @P0 IMAD.MOV.U32 R28, RZ, RZ, -0x2 ;  /* 0xfffffffeff1c0424 */ /* 0x001fe200078e00ff */
[----:B------:R-:W-:Y:S01]  /*1540*/  VIADDMNMX R14, R19, R14, R15, !PT ;  /* 0x0000000e130e7246 */ /* 0x000fe2000780010f */
[----:B-1----:R-:W-:-:S03]  /*1550*/  @!P0 IMAD.MOV.U32 R29, RZ, RZ, 0x1 ;  /* 0x00000001ff1d8424 */ /* 0x002fc600078e00ff */
[----:B------:R-:W-:Y:S01]  /*1560*/  VIADDMNMX R19, R21, 0xfffffffe, R14, !PT ;  /* 0xfffffffe15137846 */ /* 0x000fe2000780010e */
[----:B------:R0:W-:Y:S04]  /*1570*/  @P0 STL [R9+0x50], R28 ;  /* 0x0000501c09000387 */ /* 0x0001e80000100800 */
[----:B------:R1:W-:Y:S04]  /*1580*/  @!P0 STL [R9+0x50], R29 ;  /* 0x0000501d09008387 */ /* 0x0003e80000100800 */
[----:B------:R-:W-:Y:S04]  /*1590*/  STL [R9+0x4c], R19 ;  /* 0x00004c1309007387 */ /* 0x000fe80000100800 */
[----:B------:R-:W2:Y:S04]  /*15a0*/  LDL R27, [R7+0x50] ;  /* 0x00005000071b7983 */ /* 0x000ea80000100800 */
[----:B------:R-:W3:Y:S01]  /*15b0*/  LDL R15, [R7+0x4c] ;  /* 0x00004c00070f7983 */ /* 0x000ee20000100800 */
[----:B------:R-:W-:Y:S01]  /*15c0*/  @P0 MOV R14, 0xfffffffe ;  /* 0xfffffffe000e0802 */ /* 0x000fe20000000f00 */
[----:B------:R-:W-:Y:S01]  /*15d0*/  @!P0 IMAD.MOV.U32 R14, RZ, RZ, 0x1 ;  /* 0x00000001ff0e8424 */ /* 0x000fe200078e00ff */
[----:B----4-:R-:W-:-:S13]  /*15e0*/  ISETP.NE.AND P0, PT, R10, R23, PT ;  /* 0x000000170a00720c */ /* 0x010fda0003f05270 */
[----:B0-----:R-:W-:Y:S02]  /*15f0*/  @P0 IMAD.MOV.U32 R28, RZ, RZ, -0x2 ;  /* 0xfffffffeff1c0424 */ /* 0x001fe400078e00ff */
[----:B-1----:R-:W-:-:S03]  /*1600*/  @!P0 IMAD.MOV.U32 R29, RZ, RZ, 0x1 ;  /* 0x00000001ff1d8424 */ /* 0x002fc600078e00ff */
[----:B------:R0:W-:Y:S04]  /*1610*/  @P0 STL [R9+0x54], R28 ;  /* 0x0000541c09000387 */ /* 0x0001e80000100800 */
[----:B------:R1:W-:Y:S01]  /*1620*/  @!P0 STL [R9+0x54], R29 ;  /* 0x0000541d09008387 */ /* 0x0003e20000100800 */
[----:B--2---:R-:W-:-:S05]  /*1630*/  VIADD R27, R27, 0xfffffffe ;  /* 0xfffffffe1b1b7836 */ /* 0x004fca0000000000 */
[----:B---3--:R-:W-:Y:S02]  /*1640*/  VIADDMNMX R14, R14, R15, R27, !PT ;  /* 0x0000000f0e0e7246 */ /* 0x008fe4000780011b */
[----:B------:R-:W2:Y:S02]  /*1650*/  LDG.E.U8 R27, desc[UR4][R24.64+0x15] ;  /* 0x00001504181b7981 */ /* 0x000ea4000c1e1100 */
[----:B------:R-:W-:-:S05]  /*1660*/  VIADDMNMX R20, R19, 0xfffffffe, R14, !PT ;  /* 0xfffffffe13147846 */ /* 0x000fca000780010e */
[----:B------:R-:W-:Y:S04]  /*1670*/  STL [R9+0x50], R20 ;  /* 0x0000501409007387 */ /* 0x000fe80000100800 */
[----:B------:R-:W3:Y:S01]  /*1680*/  LDL.64 R14, [R7+0x50] ;  /* 0x00005000070e7983 */ /* 0x000ee20000100a00 */
[----:B------:R-:W-:Y:S01]  /*1690*/  VIMNMX R23, PT, PT, R17, R26, !PT ;  /* 0x0000001a11177248 */ /* 0x000fe20007fe0100 */
[----:B------:R-:W-:Y:S02]  /*16a0*/  @P0 IMAD.MOV.U32 R17, RZ, RZ, -0x2 ;  /* 0xfffffffeff110424 */ /* 0x000fe400078e00ff */
[----:B------:R-:W-:Y:S01]  /*16b0*/  @!P0 IMAD.MOV.U32 R17, RZ, RZ, 0x1 ;  /* 0x00000001ff118424 */ /* 0x000fe200078e00ff */
[----:B--2---:R-:W-:Y:S02]  /*16c0*/  ISETP.NE.AND P0, PT, R10, R27, PT ;  /* 0x0000001b0a00720c */ /* 0x004fe40003f05270 */
[----:B------:R-:W2:Y:S01]  /*16d0*/  LDG.E.U8 R27, desc[UR4][R24.64+0x16] ;  /* 0x00001604181b7981 */ /* 0x000ea2000c1e1100 */
[----:B---3--:R-:W-:-:S10]  /*16e0*/  VIADD R15, R15, 0xfffffffe ;  /* 0xfffffffe0f0f7836 */ /* 0x008fd40000000000 */
[----:B0-----:R-:W-:Y:S02]  /*16f0*/  @P0 MOV R28, 0xfffffffe ;  /* 0xfffffffe001c0802 */ /* 0x001fe40000000f00 */
[----:B------:R-:W-:Y:S01]  /*1700*/  VIADDMNMX R17, R17, R14, R15, !PT ;  /* 0x0000000e11117246 */ /* 0x000fe2000780010f */
[----:B-1----:R-:W-:-:S03]  /*1710*/  @!P0 IMAD.MOV.U32 R29, RZ, RZ, 0x1 ;  /* 0x00000001ff1d8424 */ /* 0x002fc600078e00ff */
[----:B------:R-:W-:Y:S01]  /*1720*/  VIADDMNMX R17, R20, 0xfffffffe, R17, !PT ;  /* 0xfffffffe14117846 */ /* 0x000fe20007800111 */
[----:B------:R0:W-:Y:S04]  /*1730*/  @P0 STL [R9+0x58], R28 ;  /* 0x0000581c09000387 */ /* 0x0001e80000100800 */
        /* <DEDUP_REMOVED lines=8> */
[----:B------:R-:W2:Y:S11]  /*17c0*/  LDG.E.U8 R27, desc[UR4][R24.64+0x17] ;  /* 0x00001704181b7981 */ /* 0x000eb6000c1e1100 */
[----:B0-----:R-:W-:-:S02]  /*17d0*/  @P0 IMAD.MOV.U32 R28, RZ, RZ, -0x2 ;  /* 0xfffffffeff1c0424 */ /* 0x001fc400078e00ff */
[----:B-1----:R-:W-:-:S03]  /*17e0*/  @!P0 IMAD.MOV.U32 R29, RZ, RZ, 0x1 ;  /* 0x00000001ff1d8424 */ /* 0x002fc600078e00ff */
[----:B------:R0:W-:Y:S01]  /*17f0*/  @P0 STL [R9+0x5c], R28 ;  /* 0x00005c1c09000387 */ /* 0x0001e20000100800 */
[----:B---3--:R-:W-:-:S05]  /*1800*/  VIADD R18, R26, 0xfffffffe ;  /* 0xfffffffe1a127836 */ /* 0x008fca0000000000 */
[----:B----4-:R-:W-:-:S04]  /*1810*/  VIADDMNMX R18, R14, R15, R18, !PT ;  /* 0x0000000f0e127246 */ /* 0x010fc80007800112 */
[----:B------:R-:W-:Y:S01]  /*1820*/  VIADDMNMX R18, R17, 0xfffffffe, R18, !PT ;  /* 0xfffffffe11127846 */ /* 0x000fe20007800112 */
[----:B------:R1:W-:Y:S04]  /*1830*/  @!P0 STL [R9+0x5c], R29 ;  /* 0x00005c1d09008387 */ /* 0x0003e80000100800 */
[----:B------:R-:W-:Y:S04]  /*1840*/  STL [R9+0x58], R18 ;  /* 0x0000581209007387 */ /* 0x000fe80000100800 */
[----:B------:R-:W3:Y:S01]  /*1850*/  LDL.64 R14, [R7+0x58] ;  /* 0x00005800070e7983 */ /* 0x000ee20000100a00 */
[----:B------:R-:W-:Y:S01]  /*1860*/  VIMNMX R26, PT, PT, R16, R23, !PT ;  /* 0x00000017101a7248 */ /* 0x000fe20007fe0100 */
[----:B------:R-:W-:Y:S01]  /*1870*/  @P0 IMAD.MOV.U32 R23, RZ, RZ, -0x2 ;  /* 0xfffffffeff170424 */ /* 0x000fe200078e00ff */
[----:B------:R-:W-:-:S02]  /*1880*/  @!P0 MOV R23, 0x1 ;  /* 0x0000000100178802 */ /* 0x000fc40000000f00 */
[----:B--2---:R-:W-:Y:S02]  /*1890*/  ISETP.NE.AND P0, PT, R10, R27, PT ;  /* 0x0000001b0a00720c */ /* 0x004fe40003f05270 */
[----:B------:R-:W2:Y:S11]  /*18a0*/  LDG.E.U8 R27, desc[UR4][R24.64+0x18] ;  /* 0x00001804181b7981 */ /* 0x000eb6000c1e1100 */
[----:B0-----:R-:W-:-:S02]  /*18b0*/  @P0 IMAD.MOV.U32 R28, RZ, RZ, -0x2 ;  /* 0xfffffffeff1c0424 */ /* 0x001fc400078e00ff */
[----:B-1----:R-:W-:-:S03]  /*18c0*/  @!P0 IMAD.MOV.U32 R29, RZ, RZ, 0x1 ;  /* 0x00000001ff1d8424 */ /* 0x002fc600078e00ff */
[----:B------:R0:W-:Y:S04]  /*18d0*/  @P0 STL [R9+0x60], R28 ;  /* 0x0000601c09000387 */ /* 0x0001e80000100800 */
[----:B------:R1:W-:Y:S01]  /*18e0*/  @!P0 STL [R9+0x60], R29 ;  /* 0x0000601d09008387 */ /* 0x0003e20000100800 */
[----:B---3--:R-:W-:-:S05]  /*18f0*/  VIADD R15, R15, 0xfffffffe ;  /* 0xfffffffe0f0f7836 */ /* 0x008fca0000000000 */
[----:B------:R-:W-:-:S04]  /*1900*/  VIADDMNMX R15, R23, R14, R15, !PT ;  /* 0x0000000e170f7246 */ /* 0x000fc8000780010f */
        /* <DEDUP_REMOVED lines=8> */
[----:B------:R-:W2:Y:S11]  /*1990*/  LDG.E.U8 R27, desc[UR4][R24.64+0x19] ;  /* 0x00001904181b7981 */ /* 0x000eb6000c1e1100 */
[----:B0-----:R-:W-:Y:S01]  /*19a0*/  @P0 IMAD.MOV.U32 R28, RZ, RZ, -0x2 ;  /* 0xfffffffeff1c0424 */ /* 0x001fe200078e00ff */
[----:B-1----:R-:W-:-:S04]  /*19b0*/  @!P0 MOV R29, 0x1 ;  /* 0x00000001001d8802 */ /* 0x002fc80000000f00 */
[----:B------:R0:W-:Y:S04]  /*19c0*/  @P0 STL [R9+0x64], R28 ;  /* 0x0000641c09000387 */ /* 0x0001e80000100800 */
[----:B------:R1:W-:Y:S01]  /*19d0*/  @!P0 STL [R9+0x64], R29 ;  /* 0x0000641d09008387 */ /* 0x0003e20000100800 */
[----:B---3--:R-:W-:-:S05]  /*19e0*/  VIADD R15, R15, 0xfffffffe ;  /* 0xfffffffe0f0f7836 */ /* 0x008fca0000000000 */
[----:B----4-:R-:W-:-:S04]  /*19f0*/  VIADDMNMX R11, R11, R14, R15, !PT ;  /* 0x0000000e0b0b7246 */ /* 0x010fc8000780010f */
[----:B------:R-:W-:-:S05]  /*1a00*/  VIADDMNMX R11, R16, 0xfffffffe, R11, !PT ;  /* 0xfffffffe100b7846 */ /* 0x000fca000780010b */
[----:B------:R-:W-:Y:S04]  /*1a10*/  STL [R9+0x60], R11 ;  /* 0x0000600b09007387 */ /* 0x000fe80000100800 */
[----:B------:R-:W3:Y:S01]  /*1a20*/  LDL.64 R14, [R7+0x60] ;  /* 0x00006000070e7983 */ /* 0x000ee20000100a00 */
[----:B------:R-:W-:Y:S01]  /*1a30*/  VIMNMX R26, PT, PT, R22, R23, !PT ;  /* 0x00000017161a7248 */ /* 0x000fe20007fe0100 */
[----:B------:R-:W-:Y:S02]  /*1a40*/  @P0 IMAD.MOV.U32 R23, RZ, RZ, -0x2 ;  /* 0xfffffffeff170424 */ /* 0x000fe400078e00ff */
[----:B------:R-:W-:Y:S01]  /*1a50*/  @!P0 IMAD.MOV.U32 R23, RZ, RZ, 0x1 ;  /* 0x00000001ff178424 */ /* 0x000fe200078e00ff */
[----:B--2---:R-:W-:-:S13]  /*1a60*/  ISETP.NE.AND P0, PT, R10, R27, PT ;  /* 0x0000001b0a00720c */ /* 0x004fda0003f05270 */
[----:B0-----:R-:W-:Y:S02]  /*1a70*/  @P0 IMAD.MOV.U32 R28, RZ, RZ, -0x2 ;  /* 0xfffffffeff1c0424 */ /* 0x001fe400078e00ff */
[----:B-1----:R-:W-:-:S03]  /*1a80*/  @!P0 IMAD.MOV.U32 R29, RZ, RZ, 0x1 ;  /* 0x00000001ff1d8424 */ /* 0x002fc600078e00ff */
[----:B------:R0:W-:Y:S04]  /*1a90*/  @P0 STL [R9+0x68], R28 ;  /* 0x0000681c09000387 */ /* 0x0001e80000100800 */
[----:B------:R1:W-:Y:S01]  /*1aa0*/  @!P0 STL [R9+0x68], R29 ;  /* 0x0000681d09008387 */ /* 0x0003e20000100800 */
[----:B---3--:R-:W-:-:S05]  /*1ab0*/  VIADD R15, R15, 0xfffffffe ;  /* 0xfffffffe0f0f7836 */ /* 0x008fca0000000000 */
[----:B------:R-:W-:Y:S02]  /*1ac0*/  VIADDMNMX R14, R23, R14, R15, !PT ;  /* 0x0000000e170e7246 */ /* 0x000fe4000780010f */
[----:B------:R-:W2:Y:S02]  /*1ad0*/  LDG.E.U8 R23, desc[UR4][R24.64+0x1a] ;  /* 0x00001a0418177981 */ /* 0x000ea4000c1e1100 */
[----:B------:R-:W-:-:S05]  /*1ae0*/  VIADDMNMX R22, R11, 0xfffffffe, R14, !PT ;  /* 0xfffffffe0b167846 */ /* 0x000fca000780010e */
[----:B------:R-:W-:Y:S04]  /*1af0*/  STL [R9+0x64], R22 ;  /* 0x0000641609007387 */ /* 0x000fe80000100800 */
[----:B------:R-:W3:Y:S04]  /*1b00*/  LDL R27, [R7+0x68] ;  /* 0x00006800071b7983 */ /* 0x000ee80000100800 */
[----:B------:R-:W4:Y:S01]  /*1b10*/  LDL R15, [R7+0x64] ;  /* 0x00006400070f7983 */ /* 0x000f220000100800 */
[----:B------:R-:W-:Y:S02]  /*1b20*/  @P0 IMAD.MOV.U32 R14, RZ, RZ, -0x2 ;  /* 0xfffffffeff0e0424 */ /* 0x000fe400078e00ff */
[----:B------:R-:W-:Y:S01]  /*1b30*/  @!P0 IMAD.MOV.U32 R14, RZ, RZ, 0x1 ;  /* 0x00000001ff0e8424 */ /* 0x000fe200078e00ff */
[----:B------:R-:W-:-:S02]  /*1b40*/  VIMNMX R26, PT, PT, R21, R26, !PT ;  /* 0x0000001a151a7248 */ /* 0x000fc40007fe0100 */
        /* <DEDUP_REMOVED lines=388> */
[----:B------:R-:W-:Y:S02]  /*3390*/  @P0 IMAD.MOV.U32 R23, RZ, RZ, -0x2 ;  /* 0xfffffffeff170424 */ /* 0x000fe400078e00ff */
[----:B------:R-:W-:Y:S01]  /*33a0*/  @!P0 IMAD.MOV.U32 R23, RZ, RZ, 0x1 ;  /* 0x00000001ff178424 */ /* 0x000fe200078e00ff */
[----:B------:R-:W-:Y:S02]  /*33b0*/  VIMNMX R17, PT, PT, R17, R26, !PT ;  /* 0x0000001a11117248 */ /* 0x000fe40007fe0100 */
[----:B--2---:R-:W-:Y:S01]  /*33c0*/  ISETP.NE.AND P0, PT, R10, R27, PT ;  /* 0x0000001b0a00720c */ /* 0x004fe20003f05270 */
[----:B---3--:R-:W-:-:S12]  /*33d0*/  VIADD R15, R15, 0xfffffffe ;  /* 0xfffffffe0f0f7836 */ /* 0x008fd80000000000 */
[----:B0-----:R-:W-:Y:S02]  /*33e0*/  @P0 MOV R28, 0xfffffffe ;  /* 0xfffffffe001c0802 */ /* 0x001fe40000000f00 */
[----:B------:R-:W-:Y:S01]  /*33f0*/  VIADDMNMX R15, R23, R14, R15, !PT ;  /* 0x0000000e170f7246 */ /* 0x000fe2000780010f */
[----:B-1----:R-:W-:Y:S01]  /*3400*/  @!P0 IMAD.MOV.U32 R29, RZ, RZ, 0x1 ;  /* 0x00000001ff1d8424 */ /* 0x002fe200078e00ff */
[----:B------:R-:W2:Y:S02]  /*3410*/  LDG.E.U8 R23, desc[UR4][R24.64+0x36] ;  /* 0x0000360418177981 */ /* 0x000ea4000c1e1100 */
[----:B------:R-:W-:Y:S02]  /*3420*/  VIADDMNMX R26, R20, 0xfffffffe, R15, !PT ;  /* 0xfffffffe141a7846 */ /* 0x000fe4000780010f */
[----:B------:R-:W-:Y:S04]  /*3430*/  @P0 STL [R9+0xd8], R28 ;  /* 0x0000d81c09000387 */ /* 0x000fe80000100800 */
        /* <DEDUP_REMOVED lines=8> */
[----:B------:R-:W2:Y:S01]  /*34c0*/  LDG.E.U8 R23, desc[UR4][R24.64+0x37] ;  /* 0x0000370418177981 */ /* 0x000ea2000c1e1100 */
[----:B---3--:R-:W-:-:S10]  /*34d0*/  VIADD R18, R27, 0xfffffffe ;  /* 0xfffffffe1b127836 */ /* 0x008fd40000000000 */
[----:B------:R-:W-:Y:S01]  /*34e0*/  @P0 IMAD.MOV.U32 R27, RZ, RZ, -0x2 ;  /* 0xfffffffeff1b0424 */ /* 0x000fe200078e00ff */
[----:B----4-:R-:W-:Y:S01]  /*34f0*/  VIADDMNMX R15, R14, R15, R18, !PT ;  /* 0x0000000f0e0f7246 */ /* 0x010fe20007800112 */
[----:B0-----:R-:W-:-:S03]  /*3500*/  @!P0 IMAD.MOV.U32 R29, RZ, RZ, 0x1 ;  /* 0x00000001ff1d8424 */ /* 0x001fc600078e00ff */
[----:B------:R-:W-:Y:S01]  /*3510*/  VIADDMNMX R18, R26, 0xfffffffe, R15, !PT ;  /* 0xfffffffe1a127846 */ /* 0x000fe2000780010f */
[----:B------:R0:W-:Y:S04]  /*3520*/  @P0 STL [R9+0xdc], R27 ;  /* 0x0000dc1b09000387 */ /* 0x0001e80000100800 */
        /* <DEDUP_REMOVED lines=22> */
[----:B------:R-:W2:Y:S11]  /*3690*/  LDG.E.U8 R23, desc[UR4][R24.64+0x39] ;  /* 0x0000390418177981 */ /* 0x000eb6000c1e1100 */
[----:B0-----:R-:W-:Y:S01]  /*36a0*/  @P0 IMAD.MOV.U32 R27, RZ, RZ, -0x2 ;  /* 0xfffffffeff1b0424 */ /* 0x001fe200078e00ff */
[----:B-1----:R-:W-:-:S04]  /*36b0*/  @!P0 MOV R29, 0x1 ;  /* 0x00000001001d8802 */ /* 0x002fc80000000f00 */
[----:B------:R0:W-:Y:S04]  /*36c0*/  @P0 STL [R9+0xe4], R27 ;  /* 0x0000e41b09000387 */ /* 0x0001e80000100800 */
[----:B------:R-:W-:Y:S01]  /*36d0*/  @!P0 STL [R9+0xe4], R29 ;  /* 0x0000e41d09008387 */ /* 0x000fe20000100800 */
[----:B---3--:R-:W-:-:S05]  /*36e0*/  VIADD R17, R17, 0xfffffffe ;  /* 0xfffffffe11117836 */ /* 0x008fca0000000000 */
[----:B----4-:R-:W-:-:S04]  /*36f0*/  VIADDMNMX R15, R14, R15, R17, !PT ;  /* 0x0000000f0e0f7246 */ /* 0x010fc80007800111 */
[----:B------:R-:W-:-:S05]  /*3700*/  VIADDMNMX R28, R16, 0xfffffffe, R15, !PT ;  /* 0xfffffffe101c7846 */ /* 0x000fca000780010f */
[----:B------:R-:W-:Y:S04]  /*3710*/  STL [R9+0xe0], R28 ;  /* 0x0000e01c09007387 */ /* 0x000fe80000100800 */
[----:B------:R-:W3:Y:S01]  /*3720*/  LDL.64 R14, [R7+0xe0] ;  /* 0x0000e000070e7983 */ /* 0x000ee20000100a00 */
[----:B------:R-:W-:Y:S02]  /*3730*/  @P0 IMAD.MOV.U32 R17, RZ, RZ, -0x2 ;  /* 0xfffffffeff110424 */ /* 0x000fe400078e00ff */
[----:B------:R-:W-:Y:S01]  /*3740*/  @!P0 IMAD.MOV.U32 R17, RZ, RZ, 0x1 ;  /* 0x00000001ff118424 */ /* 0x000fe200078e00ff */
[----:B------:R-:W-:-:S04]  /*3750*/  VIMNMX R11, PT, PT, R22, R11, !PT ;  /* 0x0000000b160b7248 */ /* 0x000fc80007fe0100 */
[----:B------:R-:W-:Y:S02]  /*3760*/  VIMNMX R11, PT, PT, R21, R11, !PT ;  /* 0x0000000b150b7248 */ /* 0x000fe40007fe0100 */
[----:B------:R-:W4:Y:S01]  /*3770*/  LDG.E.U8 R21, desc[UR4][R24.64+0x3a] ;  /* 0x00003a0418157981 */ /* 0x000f22000c1e1100 */
[----:B--2---:R-:W-:-:S13]  /*3780*/  ISETP.NE.AND P0, PT, R10, R23, PT ;  /* 0x000000170a00720c */ /* 0x004fda0003f05270 */
[----:B------:R-:W-:Y:S02]  /*3790*/  @P0 IMAD.MOV.U32 R23, RZ, RZ, -0x2 ;  /* 0xfffffffeff170424 */ /* 0x000fe400078e00ff */
[----:B0-----:R-:W-:-:S03]  /*37a0*/  @!P0 IMAD.MOV.U32 R27, RZ, RZ, 0x1 ;  /* 0x00000001ff1b8424 */ /* 0x001fc600078e00ff */
[----:B------:R0:W-:Y:S04]  /*37b0*/  @P0 STL [R9+0xe8], R23 ;  /* 0x0000e81709000387 */ /* 0x0001e80000100800 */
[----:B------:R1:W-:Y:S01]  /*37c0*/  @!P0 STL [R9+0xe8], R27 ;  /* 0x0000e81b09008387 */ /* 0x0003e20000100800 */
[----:B---3--:R-:W-:-:S05]  /*37d0*/  VIADD R15, R15, 0xfffffffe ;  /* 0xfffffffe0f0f7836 */ /* 0x008fca0000000000 */
[----:B------:R-:W-:-:S04]  /*37e0*/  VIADDMNMX R15, R17, R14, R15, !PT ;  /* 0x0000000e110f7246 */ /* 0x000fc8000780010f */
[----:B------:R-:W-:-:S05]  /*37f0*/  VIADDMNMX R22, R28, 0xfffffffe, R15, !PT ;  /* 0xfffffffe1c167846 */ /* 0x000fca000780010f */
[----:B------:R-:W-:Y:S04]  /*3800*/  STL [R9+0xe4], R22 ;  /* 0x0000e41609007387 */ /* 0x000fe80000100800 */
[----:B------:R-:W2:Y:S04]  /*3810*/  LDL R17, [R7+0xe8] ;  /* 0x0000e80007117983 */ /* 0x000ea80000100800 */
[----:B------:R-:W3:Y:S01]  /*3820*/  LDL R15, [R7+0xe4] ;  /* 0x0000e400070f7983 */ /* 0x000ee20000100800 */
[----:B------:R-:W-:Y:S02]  /*3830*/  @P0 IMAD.MOV.U32 R14, RZ, RZ, -0x2 ;  /* 0xfffffffeff0e0424 */ /* 0x000fe400078e00ff */
[----:B------:R-:W-:Y:S01]  /*3840*/  @!P0 IMAD.MOV.U32 R14, RZ, RZ, 0x1 ;  /* 0x00000001ff0e8424 */ /* 0x000fe200078e00ff */
[----:B----4-:R-:W-:-:S02]  /*3850*/  ISETP.NE.AND P0, PT, R10, R21, PT ;  /* 0x000000150a00720c */ /* 0x010fc40003f05270 */
[----:B------:R-:W4:Y:S11]  /*3860*/  LDG.E.U8 R21, desc[UR4][R24.64+0x3b] ;  /* 0x00003b0418157981 */ /* 0x000f36000c1e1100 */
[----:B0-----:R-:W-:-:S02]  /*3870*/  @P0 IMAD.MOV.U32 R23, RZ, RZ, -0x2 ;  /* 0xfffffffeff170424 */ /* 0x001fc400078e00ff */
[----:B-1----:R-:W-:-:S03]  /*3880*/  @!P0 IMAD.MOV.U32 R27, RZ, RZ, 0x1 ;  /* 0x00000001ff1b8424 */ /* 0x002fc600078e00ff */
[----:B------:R0:W-:Y:S04]  /*3890*/  @P0 STL [R9+0xec], R23 ;  /* 0x0000ec1709000387 */ /* 0x0001e80000100800 */
[----:B------:R-:W-:Y:S01]  /*38a0*/  @!P0 STL [R9+0xec], R27 ;  /* 0x0000ec1b09008387 */ /* 0x000fe20000100800 */
[----:B--2---:R-:W-:-:S04]  /*38b0*/  IADD3 R17, PT, PT, R17, -0x2, RZ ;  /* 0xfffffffe11117810 */ /* 0x004fc80007ffe0ff */
[----:B---3--:R-:W-:-:S04]  /*38c0*/  VIADDMNMX R17, R14, R15, R17, !PT ;  /* 0x0000000f0e117246 */ /* 0x008fc80007800111 */
[----:B------:R-:W-:-:S05]  /*38d0*/  VIADDMNMX R17, R22, 0xfffffffe, R17, !PT ;  /* 0xfffffffe16117846 */ /* 0x000fca0007800111 */
[----:B------:R1:W-:Y:S04]  /*38e0*/  STL [R9+0xe8], R17 ;  /* 0x0000e81109007387 */ /* 0x0003e80000100800 */
[----:B------:R-:W2:Y:S01]  /*38f0*/  LDL.64 R14, [R7+0xe8] ;  /* 0x0000e800070e7983 */ /* 0x000ea20000100a00 */
[----:B------:R-:W-:Y:S01]  /*3900*/  VIMNMX R11, PT, PT, R19, R11, !PT ;  /* 0x0000000b130b7248 */ /* 0x000fe20007fe0100 */
[----:B------:R-:W-:Y:S02]  /*3910*/  @P0 IMAD.MOV.U32 R19, RZ, RZ, -0x2 ;  /* 0xfffffffeff130424 */ /* 0x000fe400078e00ff */
[----:B------:R-:W-:Y:S01]  /*3920*/  @!P0 IMAD.MOV.U32 R19, RZ, RZ, 0x1 ;  /* 0x00000001ff138424 */ /* 0x000fe200078e00ff */
[----:B----4-:R-:W-:-:S13]  /*3930*/  ISETP.NE.AND P0, PT, R10, R21, PT ;  /* 0x000000150a00720c */ /* 0x010fda0003f05270 */
[----:B------:R-:W-:Y:S02]  /*3940*/  @P0 IMAD.MOV.U32 R21, RZ, RZ, -0x2 ;  /* 0xfffffffeff150424 */ /* 0x000fe400078e00ff */
[----:B0-----:R-:W-:-:S03]  /*3950*/  @!P0 IMAD.MOV.U32 R23, RZ, RZ, 0x1 ;  /* 0x00000001ff178424 */ /* 0x001fc600078e00ff */
[----:B------:R3:W-:Y:S04]  /*3960*/  @P0 STL [R9+0xf0], R21 ;  /* 0x0000f01509000387 */ /* 0x0007e80000100800 */
[----:B------:R3:W-:Y:S01]  /*3970*/  @!P0 STL [R9+0xf0], R23 ;  /* 0x0000f01709008387 */ /* 0x0007e20000100800 */
[----:B--2---:R-:W-:-:S05]  /*3980*/  VIADD R15, R15, 0xfffffffe ;  /* 0xfffffffe0f0f7836 */ /* 0x004fca0000000000 */
[----:B------:R-:W-:-:S04]  /*3990*/  VIADDMNMX R14, R19, R14, R15, !PT ;  /* 0x0000000e130e7246 */ /* 0x000fc8000780010f */
[----:B------:R-:W-:-:S05]  /*39a0*/  VIADDMNMX R10, R17, 0xfffffffe, R14, !PT ;  /* 0xfffffffe110a7846 */ /* 0x000fca000780010e */
[----:B------:R3:W-:Y:S04]  /*39b0*/  STL [R9+0xec], R10 ;  /* 0x0000ec0a09007387 */ /* 0x0007e80000100800 */
[----:B------:R-:W2:Y:S04]  /*39c0*/  LDL R15, [R7+0xf0] ;  /* 0x0000f000070f7983 */ /* 0x000ea80000100800 */
[----:B------:R-:W4:Y:S01]  /*39d0*/  LDL R14, [R7+0xec] ;  /* 0x0000ec00070e7983 */ /* 0x000f220000100800 */
[----:B------:R-:W-:-:S04]  /*39e0*/  VIMNMX R19, PT, PT, R20, R11, !PT ;  /* 0x0000000b14137248 */ /* 0x000fc80007fe0100 */
[----:B------:R-:W-:Y:S02]  /*39f0*/  VIMNMX R19, PT, PT, R26, R19, !PT ;  /* 0x000000131a137248 */ /* 0x000fe40007fe0100 */
[----:B------:R-:W-:Y:S02]  /*3a00*/  @P0 MOV R11, 0xfffffffe ;  /* 0xfffffffe000b0802 */ /* 0x000fe40000000f00 */
[----:B------:R-:W-:Y:S01]  /*3a10*/  VIMNMX R19, PT, PT, R18, R19, !PT ;  /* 0x0000001312137248 */ /* 0x000fe20007fe0100 */
[----:B------:R-:W-:-:S03]  /*3a20*/  @!P0 IMAD.MOV.U32 R11, RZ, RZ, 0x1 ;  /* 0x00000001ff0b8424 */ /* 0x000fc600078e00ff */
[----:B------:R-:W-:Y:S01]  /*3a30*/  VIMNMX R19, PT, PT, R16, R19, !PT ;  /* 0x0000001310137248 */ /* 0x000fe20007fe0100 */
[----:B------:R-:W-:-:S03]  /*3a40*/  VIADD R5, R5, 0x1 ;  /* 0x0000000105057836 */ /* 0x000fc60000000000 */
[----:B------:R-:W-:-:S04]  /*3a50*/  VIMNMX R19, PT, PT, R28, R19, !PT ;  /* 0x000000131c137248 */ /* 0x000fc80007fe0100 */
[----:B------:R-:W-:Y:S01]  /*3a60*/  VIMNMX R19, PT, PT, R22, R19, !PT ;  /* 0x0000001316137248 */ /* 0x000fe20007fe0100 */
[----:B------:R-:W-:Y:S01]  /*3a70*/  VIADD R4, R4, 0xffffffff ;  /* 0xffffffff04047836 */ /* 0x000fe20000000000 */
[----:B------:R-:W-:Y:S02]  /*3a80*/  ISETP.NE.AND P0, PT, R5, RZ, PT ;  /* 0x000000ff0500720c */ /* 0x000fe40003f05270 */
[----:B-1----:R-:W-:-:S04]  /*3a90*/  VIMNMX3 R17, R17, R19, R10, !PT ;  /* 0x000000131111720f */ /* 0x002fc8000780010a */
[----:B------:R-:W-:Y:S02]  /*3aa0*/  SEL R17, R17, R2, !P0 ;  /* 0x0000000211117207 */ /* 0x000fe40004000000 */
[----:B------:R-:W-:Y:S02]  /*3ab0*/  ISETP.NE.AND P0, PT, R4, -0x1, PT ;  /* 0xffffffff0400780c */ /* 0x000fe40003f05270 */
[----:B------:R-:W-:-:S05]  /*3ac0*/  IADD3 R3, P1, PT, R3, 0x1, RZ ;  /* 0x0000000103037810 */ /* 0x000fca0007f3e0ff */
[----:B------:R-:W-:Y:S02]  /*3ad0*/  IMAD.X R0, RZ, RZ, R0, P1 ;  /* 0x000000ffff007224 */ /* 0x000fe400008e0600 */
[----:B--2---:R-:W-:-:S05]  /*3ae0*/  VIADD R15, R15, 0xfffffffe ;  /* 0xfffffffe0f0f7836 */ /* 0x004fca0000000000 */
[----:B----4-:R-:W-:-:S04]  /*3af0*/  VIADDMNMX R11, R11, R14, R15, !PT ;  /* 0x0000000e0b0b7246 */ /* 0x010fc8000780010f */
[----:B------:R-:W-:-:S05]  /*3b00*/  VIADDMNMX R16, R10, 0xfffffffe, R11, !PT ;  /* 0xfffffffe0a107846 */ /* 0x000fca000780010b */
[----:B------:R3:W-:Y:S01]  /*3b10*/  STL [R9+0xf0], R16 ;  /* 0x0000f01009007387 */ /* 0x0007e20000100800 */
[----:B------:R-:W-:Y:S01]  /*3b20*/  VIMNMX R2, PT, PT, R17, R16, !PT ;  /* 0x0000001011027248 */ /* 0x000fe20007fe0100 */
[----:B------:R-:W-:Y:S01]  /*3b30*/  IMAD.MOV.U32 R14, RZ, RZ, R8 ;  /* 0x000000ffff0e7224 */ /* 0x000fe200078e0008 */
[----:B------:R-:W-:Y:S06]  /*3b40*/  @P0 BRA `(.L_x_6) ;  /* 0xffffffc800300947 */ /* 0x000fec000383ffff */
[----:B------:R-:W-:Y:S05]  /*3b50*/  BSYNC.RECONVERGENT B0 ;  /* 0x0000000000007941 */ /* 0x000fea0003800200 */
.L_x_5:
[----:B------:R-:W-:Y:S01]  /*3b60*/  STG.E desc[UR4][R12.64], R2 ;  /* 0x000000020c007986 */ /* 0x000fe2000c101904 */
[----:B------:R-:W-:Y:S05]  /*3b70*/  EXIT ;  /* 0x000000000000794d */ /* 0x000fea0003800000 */
.L_x_7:
        /* <DEDUP_REMOVED lines=16> */
.L_x_9:


//--------------------- .nv.shared.reserved.0     --------------------------
	.section	.nv.shared.reserved.0,"aw",@nobits
	.weak		__nv_reservedSMEM_offset_0_alias
	.size		__nv_reservedSMEM_offset_0_alias, 0, 64
	.other		__nv_reservedSMEM_offset_0_alias,@"STO_CUDA_RESERVED_SHARED STV_DEFAULT"
__nv_reservedSMEM_offset_0_alias:
	.zero		0
	.zero		64


//--------------------- .nv.global                --------------------------
	.section	.nv.global,"aw",@nobits
.nv.global:
	.type		_ZN34_INTERNAL_291e20d2_4_k_cu_3dcf55a06thrust24THRUST_300001_SM_1000_NS3seqE,@object
	.size		_ZN34_INTERNAL_291e20d2_4_k_cu_3dcf55a06thrust24THRUST_300001_SM_1000_NS3seqE,(_ZN34_INTERNAL_291e20d2_4_k_cu_3dcf55a04cuda3std3__48in_placeE - _ZN34_INTERNAL_291e20d2_4_k_cu_3dcf55a06thrust24THRUST_300001_SM_1000_NS3seqE)
_ZN34_INTERNAL_291e20d2_4_k_cu_3dcf55a06thrust24THRUST_300001_SM_1000_NS3seqE:
	.zero		1
	.type		_ZN34_INTERNAL_291e20d2_4_k_cu_3dcf55a04cuda3std3__48in_placeE,@object
	.size		_ZN34_INTERNAL_291e20d2_4_k_cu_3dcf55a04cuda3std3__48in_placeE,(_ZN34_INTERNAL_291e20d2_4_k_cu_3dcf55a04cuda3std6ranges3__45__cpo4sizeE - _ZN34_INTERNAL_291e20d2_4_k_cu_3dcf55a04cuda3std3__48in_placeE)
_ZN34_INTERNAL_291e20d2_4_k_cu_3dcf55a04cuda3std3__48in_placeE:
	.zero		1
	.type		_ZN34_INTERNAL_291e20d2_4_k_cu_3dcf55a04cuda3std6ranges3__45__cpo4sizeE,@object
	.size		_ZN34_INTERNAL_291e20d2_4_k_cu_3dcf55a04cuda3std6ranges3__45__cpo4sizeE,(_ZN34_INTERNAL_291e20d2_4_k_cu_3dcf55a06thrust24THRUST_300001_SM_1000_NS12placeholders2_3E - _ZN34_INTERNAL_291e20d2_4_k_cu_3dcf55a04cuda3std6ranges3__45__cpo4sizeE)
_ZN34_INTERNAL_291e20d2_4_k_cu_3dcf55a04cuda3std6ranges3__45__cpo4sizeE:
	.zero		1
	.type		_ZN34_INTERNAL_291e20d2_4_k_cu_3dcf55a06thrust24THRUST_300001_SM_1000_NS12placeholders2_3E,@object
	.size		_ZN34_INTERNAL_291e20d2_4_k_cu_3dcf55a06thrust24THRUST_300001_SM_1000_NS12placeholders2_3E,(_ZN34_INTERNAL_291e20d2_4_k_cu_3dcf55a04cuda3std3__45__cpo6cbeginE - _ZN34_INTERNAL_291e20d2_4_k_cu_3dcf55a06thrust24THRUST_300001_SM_1000_NS12placeholders2_3E)
_ZN34_INTERNAL_291e20d2_4_k_cu_3dcf55a06thrust24THRUST_300001_SM_1000_NS12placeholders2_3E:
	.zero		1
	.type		_ZN34_INTERNAL_291e20d2_4_k_cu_3dcf55a04cuda3std3__45__cpo6cbeginE,@object
	.size		_ZN34_INTERNAL_291e20d2_4_k_cu_3dcf55a04cuda3std3__45__cpo6cbeginE,(_ZN34_INTERNAL_291e20d2_4_k_cu_3dcf55a04cuda3std6ranges3__45__cpo6cbeginE - _ZN34_INTERNAL_291e20d2_4_k_cu_3dcf55a04cuda3std3__45__cpo6cbeginE)
_ZN34_INTERNAL_291e20d2_4_k_cu_3dcf55a04cuda3std3__45__cpo6cbeginE:
	.zero		1
	.type		_ZN34_INTERNAL_291e20d2_4_k_cu_3dcf55a04cuda3std6ranges3__45__cpo6cbeginE,@object
	.size		_ZN34_INTERNAL_291e20d2_4_k_cu_3dcf55a04cuda3std6ranges3__45__cpo6cbeginE,(_ZN34_INTERNAL_291e20d2_4_k_cu_3dcf55a06thrust24THRUST_300001_SM_1000_NS12placeholders2_7E - _ZN34_INTERNAL_291e20d2_4_k_cu_3dcf55a04cuda3std6ranges3__45__cpo6cbeginE)
_ZN34_INTERNAL_291e20d2_4_k_cu_3dcf55a04cuda3std6ranges3__45__cpo6cbeginE:
	.zero		1
	.type		_ZN34_INTERNAL_291e20d2_4_k_cu_3dcf55a06thrust24THRUST_300001_SM_1000_NS12placeholders2_7E,@object
	.size		_ZN34_INTERNAL_291e20d2_4_k_cu_3dcf55a06thrust24THRUST_300001_SM_1000_NS12placeholders2_7E,(_ZN34_INTERNAL_291e20d2_4_k_cu_3dcf55a04cuda3std3__45__cpo7crbeginE - _ZN34_INTERNAL_291e20d2_4_k_cu_3dcf55a06thrust24THRUST_300001_SM_1000_NS12placeholders2_7E)
_ZN34_INTERNAL_291e20d2_4_k_cu_3dcf55a06thrust24THRUST_300001_SM_1000_NS12placeholders2_7E:
	.zero		1
	.type		_ZN34_INTERNAL_291e20d2_4_k_cu_3dcf55a04cuda3std3__45__cpo7crbeginE,@object
	.size		_ZN34_INTERNAL_291e20d2_4_k_cu_3dcf55a04cuda3std3__45__cpo7crbeginE,(_ZN34_INTERNAL_291e20d2_4_k_cu_3dcf55a04cuda3std6ranges3__45__cpo4nextE - _ZN34_INTERNAL_291e20d2_4_k_cu_3dcf55a04cuda3std3__45__cpo7crbeginE)
_ZN34_INTERNAL_291e20d2_4_k_cu_3dcf55a04cuda3std3__45__cpo7crbeginE:
	.zero		1
	.type		_ZN34_INTERNAL_291e20d2_4_k_cu_3dcf55a04cuda3std6ranges3__45__cpo4nextE,@object
	.size		_ZN34_INTERNAL_291e20d2_4_k_cu_3dcf55a04cuda3std6ranges3__45__cpo4nextE,(_ZN34_INTERNAL_291e20d2_4_k_cu_3dcf55a04cuda3std6ranges3__45__cpo4swapE - _ZN34_INTERNAL_291e20d2_4_k_cu_3dcf55a04cuda3std6ranges3__45__cpo4nextE)
_ZN34_INTERNAL_291e20d2_4_k_cu_3dcf55a04cuda3std6ranges3__45__cpo4nextE:
	.zero		1
	.type		_ZN34_INTERNAL_291e20d2_4_k_cu_3dcf55a04cuda3std6ranges3__45__cpo4swapE,@object
	.size		_ZN34_INTERNAL_291e20d2_4_k_cu_3dcf55a04cuda3std6ranges3__45__cpo4swapE,(_ZN34_INTERNAL_291e20d2_4_k_cu_3dcf55a06thrust24THRUST_300001_SM_1000_NS8cuda_cub10par_nosyncE - _ZN34_INTERNAL_291e20d2_4_k_cu_3dcf55a04cuda3std6ranges3__45__cpo4swapE)
_ZN34_INTERNAL_291e20d2_4_k_cu_3dcf55a04cuda3std6ranges3__45__cpo4swapE:
	.zero		1
	.type		_ZN34_INTERNAL_291e20d2_4_k_cu_3dcf55a06thrust24THRUST_300001_SM_1000_NS8cuda_cub10par_nosyncE,@object
	.size		_ZN34_INTERNAL_291e20d2_4_k_cu_3dcf55a06thrust24THRUST_300001_SM_1000_NS8cuda_cub10par_nosyncE,(_ZN34_INTERNAL_291e20d2_4_k_cu_3dcf55a06thrust24THRUST_300001_SM_1000_NS12placeholders2_9E - _ZN34_INTERNAL_291e20d2_4_k_cu_3dcf55a06thrust24THRUST_300001_SM_1000_NS8cuda_cub10par_nosyncE)
_ZN34_INTERNAL_291e20d2_4_k_cu_3dcf55a06thrust24THRUST_300001_SM_1000_NS8cuda_cub10par_nosyncE:
	.zero		1
	.type		_ZN34_INTERNAL_291e20d2_4_k_cu_3dcf55a06thrust24THRUST_300001_SM_1000_NS12placeholders2_9E,@object
	.size		_ZN34_INTERNAL_291e20d2_4_k_cu_3dcf55a06thrust24THRUST_300001_SM_1000_NS12placeholders2_9E,(_ZN34_INTERNAL_291e20d2_4_k_cu_3dcf55a04cuda3std3__436_GLOBAL__N__291e20d2_4_k_cu_3dcf55a06ignoreE - _ZN34_INTERNAL_291e20d2_4_k_cu_3dcf55a06thrust24THRUST_300001_SM_1000_NS12placeholders2_9E)
_ZN34_INTERNAL_291e20d2_4_k_cu_3dcf55a06thrust24THRUST_300001_SM_1000_NS12placeholders2_9E:
	.zero		1
	.type		_ZN34_INTERNAL_291e20d2_4_k_cu_3dcf55a04cuda3std3__436_GLOBAL__N__291e20d2_4_k_cu_3dcf55a06ignoreE,@object
	.size		_ZN34_INTERNAL_291e20d2_4_k_cu_3dcf55a04cuda3std3__436_GLOBAL__N__291e20d2_4_k_cu_3dcf55a06ignoreE,(_ZN34_INTERNAL_291e20d2_4_k_cu_3dcf55a04cuda3std6ranges3__45__cpo4dataE - _ZN34_INTERNAL_291e20d2_4_k_cu_3dcf55a04cuda3std3__436_GLOBAL__N__291e20d2_4_k_cu_3dcf55a06ignoreE)
_ZN34_INTERNAL_291e20d2_4_k_cu_3dcf55a04cuda3std3__436_GLOBAL__N__291e20d2_4_k_cu_3dcf55a06ignoreE:
	.zero		1
	.type		_ZN34_INTERNAL_291e20d2_4_k_cu_3dcf55a04cuda3std6ranges3__45__cpo4dataE,@object
	.size		_ZN34_INTERNAL_291e20d2_4_k_cu_3dcf55a04cuda3std6ranges3__45__cpo4dataE,(_ZN34_INTERNAL_291e20d2_4_k_cu_3dcf55a06thrust24THRUST_300001_SM_1000_NS12placeholders2_1E - _ZN34_INTERNAL_291e20d2_4_k_cu_3dcf55a04cuda3std6ranges3__45__cpo4dataE)
_ZN34_INTERNAL_291e20d2_4_k_cu_3dcf55a04cuda3std6ranges3__45__cpo4dataE:
	.zero		1
	.type		_ZN34_INTERNAL_291e20d2_4_k_cu_3dcf55a06thrust24THRUST_300001_SM_1000_NS12placeholders2_1E,@object
	.size		_ZN34_INTERNAL_291e20d2_4_k_cu_3dcf55a06thrust24THRUST_300001_SM_1000_NS12placeholders2_1E,(_ZN34_INTERNAL_291e20d2_4_k_cu_3dcf55a04cuda3std3__45__cpo5beginE - _ZN34_INTERNAL_291e20d2_4_k_cu_3dcf55a06thrust24THRUST_300001_SM_1000_NS12placeholders2_1E)
_ZN34_INTERNAL_291e20d2_4_k_cu_3dcf55a06thrust24THRUST_300001_SM_1000_NS12placeholders2_1E:
	.zero		1
	.type		_ZN34_INTERNAL_291e20d2_4_k_cu_3dcf55a04cuda3std3__45__cpo5beginE,@object
	.size		_ZN34_INTERNAL_291e20d2_4_k_cu_3dcf55a04cuda3std3__45__cpo5beginE,(_ZN34_INTERNAL_291e20d2_4_k_cu_3dcf55a04cuda3std6ranges3__45__cpo5beginE - _ZN34_INTERNAL_291e20d2_4_k_cu_3dcf55a04cuda3std3__45__cpo5beginE)
_ZN34_INTERNAL_291e20d2_4_k_cu_3dcf55a04cuda3std3__45__cpo5beginE:
	.zero		1
	.type		_ZN34_INTERNAL_291e20d2_4_k_cu_3dcf55a04cuda3std6ranges3__45__cpo5beginE,@object
	.size		_ZN34_INTERNAL_291e20d2_4_k_cu_3dcf55a04cuda3std6ranges3__45__cpo5beginE,(_ZN34_INTERNAL_291e20d2_4_k_cu_3dcf55a06thrust24THRUST_300001_SM_1000_NS12placeholders2_5E - _ZN34_INTERNAL_291e20d2_4_k_cu_3dcf55a04cuda3std6ranges3__45__cpo5beginE)
_ZN34_INTERNAL_291e20d2_4_k_cu_3dcf55a04cuda3std6ranges3__45__cpo5beginE:
	.zero		1
	.type		_ZN34_INTERNAL_291e20d2_4_k_cu_3dcf55a06thrust24THRUST_300001_SM_1000_NS12placeholders2_5E,@object
	.size		_ZN34_INTERNAL_291e20d2_4_k_cu_3dcf55a06thrust24THRUST_300001_SM_1000_NS12placeholders2_5E,(_ZN34_INTERNAL_291e20d2_4_k_cu_3dcf55a04cuda3std3__45__cpo6rbeginE - _ZN34_INTERNAL_291e20d2_4_k_cu_3dcf55a06thrust24THRUST_300001_SM_1000_NS12placeholders2_5E)
_ZN34_INTERNAL_291e20d2_4_k_cu_3dcf55a06thrust24THRUST_300001_SM_1000_NS12placeholders2_5E:
	.zero		1
	.type		_ZN34_INTERNAL_291e20d2_4_k_cu_3dcf55a04cuda3std3__45__cpo6rbeginE,@object
	.size		_ZN34_INTERNAL_291e20d2_4_k_cu_3dcf55a04cuda3std3__45__cpo6rbeginE,(_ZN34_INTERNAL_291e20d2_4_k_cu_3dcf55a04cuda3std6ranges3__45__cpo7advanceE - _ZN34_INTERNAL_291e20d2_4_k_cu_3dcf55a04cuda3std3__45__cpo6rbeginE)
_ZN34_INTERNAL_291e20d2_4_k_cu_3dcf55a04cuda3std3__45__cpo6rbeginE:
	.zero		1
	.type		_ZN34_INTERNAL_291e20d2_4_k_cu_3dcf55a04cuda3std6ranges3__45__cpo7advanceE,@object
	.size		_ZN34_INTERNAL_291e20d2_4_k_cu_3dcf55a04cuda3std6ranges3__45__cpo7advanceE,(_ZN34_INTERNAL_291e20d2_4_k_cu_3dcf55a04cuda3std3__47nulloptE - _ZN34_INTERNAL_291e20d2_4_k_cu_3dcf55a04cuda3std6ranges3__45__cpo7advanceE)
_ZN34_INTERNAL_291e20d2_4_k_cu_3dcf55a04cuda3std6ranges3__45__cpo7advanceE:
	.zero		1
	.type		_ZN34_INTERNAL_291e20d2_4_k_cu_3dcf55a04cuda3std3__47nulloptE,@object
	.size		_ZN34_INTERNAL_291e20d2_4_k_cu_3dcf55a04cuda3std3__47nulloptE,(_ZN34_INTERNAL_291e20d2_4_k_cu_3dcf55a04cuda3std6ranges3__45__cpo8distanceE - _ZN34_INTERNAL_291e20d2_4_k_cu_3dcf55a04cuda3std3__47nulloptE)
_ZN34_INTERNAL_291e20d2_4_k_cu_3dcf55a04cuda3std3__47nulloptE:
	.zero		1
	.type		_ZN34_INTERNAL_291e20d2_4_k_cu_3dcf55a04cuda3std6ranges3__45__cpo8distanceE,@object
	.size		_ZN34_INTERNAL_291e20d2_4_k_cu_3dcf55a04cuda3std6ranges3__45__cpo8distanceE,(_ZN34_INTERNAL_291e20d2_4_k_cu_3dcf55a06thrust24THRUST_300001_SM_1000_NS12placeholders3_10E - _ZN34_INTERNAL_291e20d2_4_k_cu_3dcf55a04cuda3std6ranges3__45__cpo8distanceE)
_ZN34_INTERNAL_291e20d2_4_k_cu_3dcf55a04cuda3std6ranges3__45__cpo8distanceE:
	.zero		1
	.type		_ZN34_INTERNAL_291e20d2_4_k_cu_3dcf55a06thrust24THRUST_300001_SM_1000_NS12placeholders3_10E,@object
	.size		_ZN34_INTERNAL_291e20d2_4_k_cu_3dcf55a06thrust24THRUST_300001_SM_1000_NS12placeholders3_10E,(_ZN34_INTERNAL_291e20d2_4_k_cu_3dcf55a04cuda3std3__419piecewise_constructE - _ZN34_INTERNAL_291e20d2_4_k_cu_3dcf55a06thrust24THRUST_300001_SM_1000_NS12placeholders3_10E)
_ZN34_INTERNAL_291e20d2_4_k_cu_3dcf55a06thrust24THRUST_300001_SM_1000_NS12placeholders3_10E:
	.zero		1
	.type		_ZN34_INTERNAL_291e20d2_4_k_cu_3dcf55a04cuda3std3__419piecewise_constructE,@object
	.size		_ZN34_INTERNAL_291e20d2_4_k_cu_3dcf55a04cuda3std3__419piecewise_constructE,(_ZN34_INTERNAL_291e20d2_4_k_cu_3dcf55a04cuda3std6ranges3__45__cpo5cdataE - _ZN34_INTERNAL_291e20d2_4_k_cu_3dcf55a04cuda3std3__419piecewise_constructE)
_ZN34_INTERNAL_291e20d2_4_k_cu_3dcf55a04cuda3std3__419piecewise_constructE:
	.zero		1
	.type		_ZN34_INTERNAL_291e20d2_4_k_cu_3dcf55a04cuda3std6ranges3__45__cpo5cdataE,@object
	.size		_ZN34_INTERNAL_291e20d2_4_k_cu_3dcf55a04cuda3std6ranges3__45__cpo5cdataE,(_ZN34_INTERNAL_291e20d2_4_k_cu_3dcf55a06thrust24THRUST_300001_SM_1000_NS12placeholders2_2E - _ZN34_INTERNAL_291e20d2_4_k_cu_3dcf55a04cuda3std6ranges3__45__cpo5cdataE)
_ZN34_INTERNAL_291e20d2_4_k_cu_3dcf55a04cuda3std6ranges3__45__cpo5cdataE:
	.zero		1
	.type		_ZN34_INTERNAL_291e20d2_4_k_cu_3dcf55a06thrust24THRUST_300001_SM_1000_NS12placeholders2_2E,@object
	.size		_ZN34_INTERNAL_291e20d2_4_k_cu_3dcf55a06thrust24THRUST_300001_SM_1000_NS12placeholders2_2E,(_ZN34_INTERNAL_291e20d2_4_k_cu_3dcf55a04cuda3std3__45__cpo3endE - _ZN34_INTERNAL_291e20d2_4_k_cu_3dcf55a06thrust24THRUST_300001_SM_1000_NS12placeholders2_2E)
_ZN34_INTERNAL_291e20d2_4_k_cu_3dcf55a06thrust24THRUST_300001_SM_1000_NS12placeholders2_2E:
	.zero		1
	.type		_ZN34_INTERNAL_291e20d2_4_k_cu_3dcf55a04cuda3std3__45__cpo3endE,@object
	.size		_ZN34_INTERNAL_291e20d2_4_k_cu_3dcf55a04cuda3std3__45__cpo3endE,(_ZN34_INTERNAL_291e20d2_4_k_cu_3dcf55a04cuda3std6ranges3__45__cpo3endE - _ZN34_INTERNAL_291e20d2_4_k_cu_3dcf55a04cuda3std3__45__cpo3endE)
_ZN34_INTERNAL_291e20d2_4_k_cu_3dcf55a04cuda3std3__45__cpo3endE:
	.zero		1
	.type		_ZN34_INTERNAL_291e20d2_4_k_cu_3dcf55a04cuda3std6ranges3__45__cpo3endE,@object
	.size		_ZN34_INTERNAL_291e20d2_4_k_cu_3dcf55a04cuda3std6ranges3__45__cpo3endE,(_ZN34_INTERNAL_291e20d2_4_k_cu_3dcf55a06thrust24THRUST_300001_SM_1000_NS12placeholders2_6E - _ZN34_INTERNAL_291e20d2_4_k_cu_3dcf55a04cuda3std6ranges3__45__cpo3endE)
_ZN34_INTERNAL_291e20d2_4_k_cu_3dcf55a04cuda3std6ranges3__45__cpo3endE:
	.zero		1
	.type		_ZN34_INTERNAL_291e20d2_4_k_cu_3dcf55a06thrust24THRUST_300001_SM_1000_NS12placeholders2_6E,@object
	.size		_ZN34_INTERNAL_291e20d2_4_k_cu_3dcf55a06thrust24THRUST_300001_SM_1000_NS12placeholders2_6E,(_ZN34_INTERNAL_291e20d2_4_k_cu_3dcf55a04cuda3std3__45__cpo4rendE - _ZN34_INTERNAL_291e20d2_4_k_cu_3dcf55a06thrust24THRUST_300001_SM_1000_NS12placeholders2_6E)
_ZN34_INTERNAL_291e20d2_4_k_cu_3dcf55a06thrust24THRUST_300001_SM_1000_NS12placeholders2_6E:
	.zero		1
	.type		_ZN34_INTERNAL_291e20d2_4_k_cu_3dcf55a04cuda3std3__45__cpo4rendE,@object
	.size		_ZN34_INTERNAL_291e20d2_4_k_cu_3dcf55a04cuda3std3__45__cpo4rendE,(_ZN34_INTERNAL_291e20d2_4_k_cu_3dcf55a04cuda3std6ranges3__45__cpo9iter_swapE - _ZN34_INTERNAL_291e20d2_4_k_cu_3dcf55a04cuda3std3__45__cpo4rendE)
_ZN34_INTERNAL_291e20d2_4_k_cu_3dcf55a04cuda3std3__45__cpo4rendE:
	.zero		1
	.type		_ZN34_INTERNAL_291e20d2_4_k_cu_3dcf55a04cuda3std6ranges3__45__cpo9iter_swapE,@object
	.size		_ZN34_INTERNAL_291e20d2_4_k_cu_3dcf55a04cuda3std6ranges3__45__cpo9iter_swapE,(_ZN34_INTERNAL_291e20d2_4_k_cu_3dcf55a04cuda3std3__48unexpectE - _ZN34_INTERNAL_291e20d2_4_k_cu_3dcf55a04cuda3std6ranges3__45__cpo9iter_swapE)
_ZN34_INTERNAL_291e20d2_4_k_cu_3dcf55a04cuda3std6ranges3__45__cpo9iter_swapE:
	.zero		1
	.type		_ZN34_INTERNAL_291e20d2_4_k_cu_3dcf55a04cuda3std3__48unexpectE,@object
	.size		_ZN34_INTERNAL_291e20d2_4_k_cu_3dcf55a04cuda3std3__48unexpectE,(_ZN34_INTERNAL_291e20d2_4_k_cu_3dcf55a06thrust24THRUST_300001_SM_1000_NS8cuda_cub3parE - _ZN34_INTERNAL_291e20d2_4_k_cu_3dcf55a04cuda3std3__48unexpectE)
_ZN34_INTERNAL_291e20d2_4_k_cu_3dcf55a04cuda3std3__48unexpectE:
	.zero		1
	.type		_ZN34_INTERNAL_291e20d2_4_k_cu_3dcf55a06thrust24THRUST_300001_SM_1000_NS8cuda_cub3parE,@object
	.size		_ZN34_INTERNAL_291e20d2_4_k_cu_3dcf55a06thrust24THRUST_300001_SM_1000_NS8cuda_cub3parE,(_ZN34_INTERNAL_291e20d2_4_k_cu_3dcf55a06thrust24THRUST_300001_SM_1000_NS12placeholders2_4E - _ZN34_INTERNAL_291e20d2_4_k_cu_3dcf55a06thrust24THRUST_300001_SM_1000_NS8cuda_cub3parE)
_ZN34_INTERNAL_291e20d2_4_k_cu_3dcf55a06thrust24THRUST_300001_SM_1000_NS8cuda_cub3parE:
	.zero		1
	.type		_ZN34_INTERNAL_291e20d2_4_k_cu_3dcf55a06thrust24THRUST_300001_SM_1000_NS12placeholders2_4E,@object
	.size		_ZN34_INTERNAL_291e20d2_4_k_cu_3dcf55a06thrust24THRUST_300001_SM_1000_NS12placeholders2_4E,(_ZN34_INTERNAL_291e20d2_4_k_cu_3dcf55a04cuda3std3__45__cpo4cendE - _ZN34_INTERNAL_291e20d2_4_k_cu_3dcf55a06thrust24THRUST_300001_SM_1000_NS12placeholders2_4E)
_ZN34_INTERNAL_291e20d2_4_k_cu_3dcf55a06thrust24THRUST_300001_SM_1000_NS12placeholders2_4E:
	.zero		1
	.type		_ZN34_INTERNAL_291e20d2_4_k_cu_3dcf55a04cuda3std3__45__cpo4cendE,@object
	.size		_ZN34_INTERNAL_291e20d2_4_k_cu_3dcf55a04cuda3std3__45__cpo4cendE,(_ZN34_INTERNAL_291e20d2_4_k_cu_3dcf55a04cuda3std6ranges3__45__cpo4cendE - _ZN34_INTERNAL_291e20d2_4_k_cu_3dcf55a04cuda3std3__45__cpo4cendE)
_ZN34_INTERNAL_291e20d2_4_k_cu_3dcf55a04cuda3std3__45__cpo4cendE:
	.zero		1
	.type		_ZN34_INTERNAL_291e20d2_4_k_cu_3dcf55a04cuda3std6ranges3__45__cpo4cendE,@object
	.size		_ZN34_INTERNAL_291e20d2_4_k_cu_3dcf55a04cuda3std6ranges3__45__cpo4cendE,(_ZN34_INTERNAL_291e20d2_4_k_cu_3dcf55a04cuda3std3__420unreachable_sentinelE - _ZN34_INTERNAL_291e20d2_4_k_cu_3dcf55a04cuda3std6ranges3__45__cpo4cendE)
_ZN34_INTERNAL_291e20d2_4_k_cu_3dcf55a04cuda3std6ranges3__45__cpo4cendE:
	.zero		1
	.type		_ZN34_INTERNAL_291e20d2_4_k_cu_3dcf55a04cuda3std3__420unreachable_sentinelE,@object
	.size		_ZN34_INTERNAL_291e20d2_4_k_cu_3dcf55a04cuda3std3__420unreachable_sentinelE,(_ZN34_INTERNAL_291e20d2_4_k_cu_3dcf55a04cuda3std6ranges3__45__cpo5ssizeE - _ZN34_INTERNAL_291e20d2_4_k_cu_3dcf55a04cuda3std3__420unreachable_sentinelE)
_ZN34_INTERNAL_291e20d2_4_k_cu_3dcf55a04cuda3std3__420unreachable_sentinelE:
	.zero		1
	.type		_ZN34_INTERNAL_291e20d2_4_k_cu_3dcf55a04cuda3std6ranges3__45__cpo5ssizeE,@object
	.size		_ZN34_INTERNAL_291e20d2_4_k_cu_3dcf55a04cuda3std6ranges3__45__cpo5ssizeE,(_ZN34_INTERNAL_291e20d2_4_k_cu_3dcf55a06thrust24THRUST_300001_SM_1000_NS12placeholders2_8E - _ZN34_INTERNAL_291e20d2_4_k_cu_3dcf55a04cuda3std6ranges3__45__cpo5ssizeE)
_ZN34_INTERNAL_291e20d2_4_k_cu_3dcf55a04cuda3std6ranges3__45__cpo5ssizeE:
	.zero		1
	.type		_ZN34_INTERNAL_291e20d2_4_k_cu_3dcf55a06thrust24THRUST_300001_SM_1000_NS12placeholders2_8E,@object
	.size		_ZN34_INTERNAL_291e20d2_4_k_cu_3dcf55a06thrust24THRUST_300001_SM_1000_NS12placeholders2_8E,(_ZN34_INTERNAL_291e20d2_4_k_cu_3dcf55a04cuda3std3__45__cpo5crendE - _ZN34_INTERNAL_291e20d2_4_k_cu_3dcf55a06thrust24THRUST_300001_SM_1000_NS12placeholders2_8E)
_ZN34_INTERNAL_291e20d2_4_k_cu_3dcf55a06thrust24THRUST_300001_SM_1000_NS12placeholders2_8E:
	.zero		1
	.type		_ZN34_INTERNAL_291e20d2_4_k_cu_3dcf55a04cuda3std3__45__cpo5crendE,@object
	.size		_ZN34_INTERNAL_291e20d2_4_k_cu_3dcf55a04cuda3std3__45__cpo5crendE,(_ZN34_INTERNAL_291e20d2_4_k_cu_3dcf55a04cuda3std6ranges3__45__cpo4prevE - _ZN34_INTERNAL_291e20d2_4_k_cu_3dcf55a04cuda3std3__45__cpo5crendE)
_ZN34_INTERNAL_291e20d2_4_k_cu_3dcf55a04cuda3std3__45__cpo5crendE:
	.zero		1
	.type		_ZN34_INTERNAL_291e20d2_4_k_cu_3dcf55a04cuda3std6ranges3__45__cpo4prevE,@object
	.size		_ZN34_INTERNAL_291e20d2_4_k_cu_3dcf55a04cuda3std6ranges3__45__cpo4prevE,(_ZN34_INTERNAL_291e20d2_4_k_cu_3dcf55a04cuda3std6ranges3__45__cpo9iter_moveE - _ZN34_INTERNAL_291e20d2_4_k_cu_3dcf55a04cuda3std6ranges3__45__cpo4prevE)
_ZN34_INTERNAL_291e20d2_4_k_cu_3dcf55a04cuda3std6ranges3__45__cpo4prevE:
	.zero		1
	.type		_ZN34_INTERNAL_291e20d2_4_k_cu_3dcf55a04cuda3std6ranges3__45__cpo9iter_moveE,@object
	.size		_ZN34_INTERNAL_291e20d2_4_k_cu_3dcf55a04cuda3std6ranges3__45__cpo9iter_moveE,(_ZN34_INTERNAL_291e20d2_4_k_cu_3dcf55a06thrust24THRUST_300001_SM_1000_NS6system6detail10sequential3seqE - _ZN34_INTERNAL_291e20d2_4_k_cu_3dcf55a04cuda3std6ranges3__45__cpo9iter_moveE)
_ZN34_INTERNAL_291e20d2_4_k_cu_3dcf55a04cuda3std6ranges3__45__cpo9iter_moveE:
	.zero		1
	.type		_ZN34_INTERNAL_291e20d2_4_k_cu_3dcf55a06thrust24THRUST_300001_SM_1000_NS6system6detail10sequential3seqE,@object
	.size		_ZN34_INTERNAL_291e20d2_4_k_cu_3dcf55a06thrust24THRUST_300001_SM_1000_NS6system6detail10sequential3seqE,(.L_31 - _ZN34_INTERNAL_291e20d2_4_k_cu_3dcf55a06thrust24THRUST_300001_SM_1000_NS6system6detail10sequential3seqE)
_ZN34_INTERNAL_291e20d2_4_k_cu_3dcf55a06thrust24THRUST_300001_SM_1000_NS6system6detail10sequential3seqE:
	.zero		1
.L_31:


//--------------------- .nv.constant0._ZN3cub18CUB_300001_SM_10006detail11EmptyKernelIvEEvv --------------------------
	.section	.nv.constant0._ZN3cub18CUB_300001_SM_10006detail11EmptyKernelIvEEvv,"a",@progbits
	.sectionflags	@""
	.align	4
.nv.constant0._ZN3cub18CUB_300001_SM_10006detail11EmptyKernelIvEEvv:
	.zero		896


//--------------------- .nv.constant0._Z16calculate_valuesiP12SimpleStrandiP10ResultEdge --------------------------
	.section	.nv.constant0._Z16calculate_valuesiP12SimpleStrandiP10ResultEdge,"a",@progbits
	.sectionflags	@""
	.align	4
.nv.constant0._Z16calculate_valuesiP12SimpleStrandiP10ResultEdge:
	.zero		928


//--------------------- SYMBOLS --------------------------

	.type		.nv.reservedSmem.offset0,@object
	.size		.nv.reservedSmem.offset0,0x4
